//
// Generated by NVIDIA NVVM Compiler
//
// Compiler Build ID: CL-36424714
// Cuda compilation tools, release 13.0, V13.0.88
// Based on NVVM 20.0.0
//

.version 9.0
.target sm_100
.address_size 64

	// .globl	_Z12softmax_warpPfii

.visible .entry _Z12softmax_warpPfii(
	.param .u64 .ptr .align 1 _Z12softmax_warpPfii_param_0,
	.param .u32 _Z12softmax_warpPfii_param_1,
	.param .u32 _Z12softmax_warpPfii_param_2
)
{
	.reg .pred 	%p<31>;
	.reg .b32 	%r<99>;
	.reg .b32 	%f<196>;
	.reg .b64 	%rd<54>;

	ld.param.u64 	%rd21, [_Z12softmax_warpPfii_param_0];
	ld.param.u32 	%r39, [_Z12softmax_warpPfii_param_1];
	ld.param.u32 	%r38, [_Z12softmax_warpPfii_param_2];
	mov.u32 	%r1, %ctaid.x;
	setp.ge.s32 	%p1, %r1, %r39;
	@%p1 bra 	$L__BB0_28;
	cvta.to.global.u64 	%rd1, %rd21;
	mul.lo.s32 	%r2, %r38, %r1;
	mov.u32 	%r97, %tid.x;
	setp.ge.s32 	%p2, %r97, %r38;
	mov.f32 	%f193, 0fE0AD78EC;
	@%p2 bra 	$L__BB0_14;
	not.b32 	%r40, %r97;
	add.s32 	%r41, %r38, %r40;
	shr.u32 	%r42, %r41, 5;
	add.s32 	%r4, %r42, 1;
	and.b32  	%r5, %r4, 15;
	setp.lt.u32 	%p3, %r41, 480;
	mov.f32 	%f193, 0fE0AD78EC;
	mov.u32 	%r91, %r97;
	@%p3 bra 	$L__BB0_5;
	and.b32  	%r43, %r4, 268435440;
	neg.s32 	%r90, %r43;
	mul.wide.s32 	%rd22, %r2, 4;
	mul.wide.u32 	%rd23, %r97, 4;
	add.s64 	%rd24, %rd22, %rd23;
	add.s64 	%rd25, %rd24, %rd1;
	add.s64 	%rd49, %rd25, 1024;
	mov.f32 	%f193, 0fE0AD78EC;
	mov.u32 	%r91, %r97;
$L__BB0_4:
	.pragma "nounroll";
	ld.global.f32 	%f27, [%rd49+-1024];
	max.f32 	%f28, %f193, %f27;
	ld.global.f32 	%f29, [%rd49+-896];
	max.f32 	%f30, %f28, %f29;
	ld.global.f32 	%f31, [%rd49+-768];
	max.f32 	%f32, %f30, %f31;
	ld.global.f32 	%f33, [%rd49+-640];
	max.f32 	%f34, %f32, %f33;
	ld.global.f32 	%f35, [%rd49+-512];
	max.f32 	%f36, %f34, %f35;
	ld.global.f32 	%f37, [%rd49+-384];
	max.f32 	%f38, %f36, %f37;
	ld.global.f32 	%f39, [%rd49+-256];
	max.f32 	%f40, %f38, %f39;
	ld.global.f32 	%f41, [%rd49+-128];
	max.f32 	%f42, %f40, %f41;
	ld.global.f32 	%f43, [%rd49];
	max.f32 	%f44, %f42, %f43;
	ld.global.f32 	%f45, [%rd49+128];
	max.f32 	%f46, %f44, %f45;
	ld.global.f32 	%f47, [%rd49+256];
	max.f32 	%f48, %f46, %f47;
	ld.global.f32 	%f49, [%rd49+384];
	max.f32 	%f50, %f48, %f49;
	ld.global.f32 	%f51, [%rd49+512];
	max.f32 	%f52, %f50, %f51;
	ld.global.f32 	%f53, [%rd49+640];
	max.f32 	%f54, %f52, %f53;
	ld.global.f32 	%f55, [%rd49+768];
	max.f32 	%f56, %f54, %f55;
	ld.global.f32 	%f57, [%rd49+896];
	max.f32 	%f193, %f56, %f57;
	add.s32 	%r91, %r91, 512;
	add.s32 	%r90, %r90, 16;
	add.s64 	%rd49, %rd49, 2048;
	setp.eq.s32 	%p4, %r90, 0;
	@%p4 bra 	$L__BB0_5;
	bra.uni 	$L__BB0_4;
$L__BB0_5:
	setp.eq.s32 	%p5, %r5, 0;
	@%p5 bra 	$L__BB0_14;
	mul.wide.s32 	%rd26, %r2, 4;
	add.s64 	%rd3, %rd1, %rd26;
	and.b32  	%r8, %r4, 7;
	setp.lt.u32 	%p6, %r5, 8;
	@%p6 bra 	$L__BB0_8;
	mul.wide.u32 	%rd27, %r91, 4;
	add.s64 	%rd28, %rd3, %rd27;
	ld.global.f32 	%f59, [%rd28];
	max.f32 	%f60, %f193, %f59;
	ld.global.f32 	%f61, [%rd28+128];
	max.f32 	%f62, %f60, %f61;
	ld.global.f32 	%f63, [%rd28+256];
	max.f32 	%f64, %f62, %f63;
	ld.global.f32 	%f65, [%rd28+384];
	max.f32 	%f66, %f64, %f65;
	ld.global.f32 	%f67, [%rd28+512];
	max.f32 	%f68, %f66, %f67;
	ld.global.f32 	%f69, [%rd28+640];
	max.f32 	%f70, %f68, %f69;
	ld.global.f32 	%f71, [%rd28+768];
	max.f32 	%f72, %f70, %f71;
	ld.global.f32 	%f73, [%rd28+896];
	max.f32 	%f193, %f72, %f73;
	add.s32 	%r91, %r91, 256;
$L__BB0_8:
	setp.eq.s32 	%p7, %r8, 0;
	@%p7 bra 	$L__BB0_14;
	and.b32  	%r11, %r4, 3;
	setp.lt.u32 	%p8, %r8, 4;
	@%p8 bra 	$L__BB0_11;
	mul.wide.u32 	%rd29, %r91, 4;
	add.s64 	%rd30, %rd3, %rd29;
	ld.global.f32 	%f75, [%rd30];
	max.f32 	%f76, %f193, %f75;
	ld.global.f32 	%f77, [%rd30+128];
	max.f32 	%f78, %f76, %f77;
	ld.global.f32 	%f79, [%rd30+256];
	max.f32 	%f80, %f78, %f79;
	ld.global.f32 	%f81, [%rd30+384];
	max.f32 	%f193, %f80, %f81;
	add.s32 	%r91, %r91, 128;
$L__BB0_11:
	setp.eq.s32 	%p9, %r11, 0;
	@%p9 bra 	$L__BB0_14;
	mul.wide.u32 	%rd32, %r91, 4;
	add.s64 	%rd33, %rd26, %rd32;
	add.s64 	%rd48, %rd1, %rd33;
	neg.s32 	%r89, %r11;
$L__BB0_13:
	.pragma "nounroll";
	ld.global.f32 	%f82, [%rd48];
	max.f32 	%f193, %f193, %f82;
	add.s64 	%rd48, %rd48, 128;
	add.s32 	%r89, %r89, 1;
	setp.eq.s32 	%p10, %r89, 0;
	@%p10 bra 	$L__BB0_14;
	bra.uni 	$L__BB0_13;
$L__BB0_14:
	setp.lt.s32 	%p11, %r97, %r38;
	mov.b32 	%r44, %f193;
	shfl.sync.down.b32	%r45|%p12, %r44, 16, 31, -1;
	mov.b32 	%f84, %r45;
	max.f32 	%f85, %f193, %f84;
	mov.b32 	%r46, %f85;
	shfl.sync.down.b32	%r47|%p13, %r46, 8, 31, -1;
	mov.b32 	%f86, %r47;
	max.f32 	%f87, %f85, %f86;
	mov.b32 	%r48, %f87;
	shfl.sync.down.b32	%r49|%p14, %r48, 4, 31, -1;
	mov.b32 	%f88, %r49;
	max.f32 	%f89, %f87, %f88;
	mov.b32 	%r50, %f89;
	shfl.sync.down.b32	%r51|%p15, %r50, 2, 31, -1;
	mov.b32 	%f90, %r51;
	max.f32 	%f91, %f89, %f90;
	mov.b32 	%r52, %f91;
	shfl.sync.down.b32	%r53|%p16, %r52, 1, 31, -1;
	mov.b32 	%f92, %r53;
	max.f32 	%f18, %f91, %f92;
	mov.f32 	%f195, 0f00000000;
	@%p11 bra 	$L__BB0_15;
	bra.uni 	$L__BB0_21;
$L__BB0_15:
	not.b32 	%r54, %r97;
	add.s32 	%r21, %r38, %r54;
	and.b32  	%r55, %r21, 96;
	setp.eq.s32 	%p17, %r55, 96;
	mov.f32 	%f195, 0f00000000;
	mov.u32 	%r94, %r97;
	@%p17 bra 	$L__BB0_18;
	mul.wide.s32 	%rd34, %r2, 4;
	mul.wide.u32 	%rd35, %r97, 4;
	add.s64 	%rd36, %rd34, %rd35;
	add.s64 	%rd50, %rd1, %rd36;
	shr.u32 	%r56, %r21, 5;
	add.s32 	%r57, %r56, 1;
	and.b32  	%r58, %r57, 3;
	neg.s32 	%r92, %r58;
	mov.f32 	%f195, 0f00000000;
	mov.u32 	%r94, %r97;
$L__BB0_17:
	.pragma "nounroll";
	ld.global.f32 	%f96, [%rd50];
	sub.f32 	%f97, %f96, %f18;
	fma.rn.f32 	%f98, %f97, 0f3BBB989D, 0f3F000000;
	cvt.sat.f32.f32 	%f99, %f98;
	mov.f32 	%f100, 0f4B400001;
	mov.f32 	%f101, 0f437C0000;
	fma.rm.f32 	%f102, %f99, %f101, %f100;
	add.f32 	%f103, %f102, 0fCB40007F;
	neg.f32 	%f104, %f103;
	fma.rn.f32 	%f105, %f97, 0f3FB8AA3B, %f104;
	fma.rn.f32 	%f106, %f97, 0f32A57060, %f105;
	mov.b32 	%r59, %f102;
	shl.b32 	%r60, %r59, 23;
	mov.b32 	%f107, %r60;
	ex2.approx.ftz.f32 	%f108, %f106;
	mul.f32 	%f109, %f108, %f107;
	st.global.f32 	[%rd50], %f109;
	add.f32 	%f195, %f195, %f109;
	add.s32 	%r94, %r94, 32;
	add.s64 	%rd50, %rd50, 128;
	add.s32 	%r92, %r92, 1;
	setp.ne.s32 	%p18, %r92, 0;
	@%p18 bra 	$L__BB0_17;
$L__BB0_18:
	setp.lt.u32 	%p19, %r21, 96;
	@%p19 bra 	$L__BB0_21;
	mul.wide.s32 	%rd37, %r2, 4;
	mul.wide.u32 	%rd38, %r94, 4;
	add.s64 	%rd39, %rd37, %rd38;
	add.s64 	%rd40, %rd39, %rd1;
	add.s64 	%rd51, %rd40, 256;
$L__BB0_20:
	ld.global.f32 	%f110, [%rd51+-256];
	sub.f32 	%f111, %f110, %f18;
	fma.rn.f32 	%f112, %f111, 0f3BBB989D, 0f3F000000;
	cvt.sat.f32.f32 	%f113, %f112;
	mov.f32 	%f114, 0f4B400001;
	mov.f32 	%f115, 0f437C0000;
	fma.rm.f32 	%f116, %f113, %f115, %f114;
	add.f32 	%f117, %f116, 0fCB40007F;
	neg.f32 	%f118, %f117;
	fma.rn.f32 	%f119, %f111, 0f3FB8AA3B, %f118;
	fma.rn.f32 	%f120, %f111, 0f32A57060, %f119;
	mov.b32 	%r61, %f116;
	shl.b32 	%r62, %r61, 23;
	mov.b32 	%f121, %r62;
	ex2.approx.ftz.f32 	%f122, %f120;
	mul.f32 	%f123, %f122, %f121;
	st.global.f32 	[%rd51+-256], %f123;
	add.f32 	%f124, %f195, %f123;
	ld.global.f32 	%f125, [%rd51+-128];
	sub.f32 	%f126, %f125, %f18;
	fma.rn.f32 	%f127, %f126, 0f3BBB989D, 0f3F000000;
	cvt.sat.f32.f32 	%f128, %f127;
	fma.rm.f32 	%f129, %f128, %f115, %f114;
	add.f32 	%f130, %f129, 0fCB40007F;
	neg.f32 	%f131, %f130;
	fma.rn.f32 	%f132, %f126, 0f3FB8AA3B, %f131;
	fma.rn.f32 	%f133, %f126, 0f32A57060, %f132;
	mov.b32 	%r63, %f129;
	shl.b32 	%r64, %r63, 23;
	mov.b32 	%f134, %r64;
	ex2.approx.ftz.f32 	%f135, %f133;
	mul.f32 	%f136, %f135, %f134;
	st.global.f32 	[%rd51+-128], %f136;
	add.f32 	%f137, %f124, %f136;
	ld.global.f32 	%f138, [%rd51];
	sub.f32 	%f139, %f138, %f18;
	fma.rn.f32 	%f140, %f139, 0f3BBB989D, 0f3F000000;
	cvt.sat.f32.f32 	%f141, %f140;
	fma.rm.f32 	%f142, %f141, %f115, %f114;
	add.f32 	%f143, %f142, 0fCB40007F;
	neg.f32 	%f144, %f143;
	fma.rn.f32 	%f145, %f139, 0f3FB8AA3B, %f144;
	fma.rn.f32 	%f146, %f139, 0f32A57060, %f145;
	mov.b32 	%r65, %f142;
	shl.b32 	%r66, %r65, 23;
	mov.b32 	%f147, %r66;
	ex2.approx.ftz.f32 	%f148, %f146;
	mul.f32 	%f149, %f148, %f147;
	st.global.f32 	[%rd51], %f149;
	add.f32 	%f150, %f137, %f149;
	ld.global.f32 	%f151, [%rd51+128];
	sub.f32 	%f152, %f151, %f18;
	fma.rn.f32 	%f153, %f152, 0f3BBB989D, 0f3F000000;
	cvt.sat.f32.f32 	%f154, %f153;
	fma.rm.f32 	%f155, %f154, %f115, %f114;
	add.f32 	%f156, %f155, 0fCB40007F;
	neg.f32 	%f157, %f156;
	fma.rn.f32 	%f158, %f152, 0f3FB8AA3B, %f157;
	fma.rn.f32 	%f159, %f152, 0f32A57060, %f158;
	mov.b32 	%r67, %f155;
	shl.b32 	%r68, %r67, 23;
	mov.b32 	%f160, %r68;
	ex2.approx.ftz.f32 	%f161, %f159;
	mul.f32 	%f162, %f161, %f160;
	st.global.f32 	[%rd51+128], %f162;
	add.f32 	%f195, %f150, %f162;
	add.s32 	%r94, %r94, 128;
	add.s64 	%rd51, %rd51, 512;
	setp.lt.s32 	%p20, %r94, %r38;
	@%p20 bra 	$L__BB0_20;
$L__BB0_21:
	setp.lt.s32 	%p21, %r97, %r38;
	mov.b32 	%r69, %f195;
	shfl.sync.down.b32	%r70|%p22, %r69, 16, 31, -1;
	mov.b32 	%f163, %r70;
	add.f32 	%f164, %f195, %f163;
	mov.b32 	%r71, %f164;
	shfl.sync.down.b32	%r72|%p23, %r71, 8, 31, -1;
	mov.b32 	%f165, %r72;
	add.f32 	%f166, %f164, %f165;
	mov.b32 	%r73, %f166;
	shfl.sync.down.b32	%r74|%p24, %r73, 4, 31, -1;
	mov.b32 	%f167, %r74;
	add.f32 	%f168, %f166, %f167;
	mov.b32 	%r75, %f168;
	shfl.sync.down.b32	%r76|%p25, %r75, 2, 31, -1;
	mov.b32 	%f169, %r76;
	add.f32 	%f170, %f168, %f169;
	mov.b32 	%r77, %f170;
	shfl.sync.down.b32	%r78|%p26, %r77, 1, 31, -1;
	mov.b32 	%f171, %r78;
	add.f32 	%f22, %f170, %f171;
	@%p21 bra 	$L__BB0_22;
	bra.uni 	$L__BB0_28;
$L__BB0_22:
	not.b32 	%r79, %r97;
	add.s32 	%r30, %r38, %r79;
	and.b32  	%r80, %r30, 96;
	setp.eq.s32 	%p27, %r80, 96;
	@%p27 bra 	$L__BB0_25;
	shr.u32 	%r81, %r30, 5;
	add.s32 	%r82, %r81, 1;
	and.b32  	%r83, %r82, 3;
	mul.wide.s32 	%rd41, %r2, 4;
	mul.wide.u32 	%rd42, %r97, 4;
	add.s64 	%rd43, %rd41, %rd42;
	add.s64 	%rd52, %rd1, %rd43;
	neg.s32 	%r96, %r83;
	shl.b32 	%r84, %r82, 5;
	and.b32  	%r85, %r84, 96;
	add.s32 	%r97, %r97, %r85;
$L__BB0_24:
	.pragma "nounroll";
	ld.global.f32 	%f172, [%rd52];
	div.rn.f32 	%f173, %f172, %f22;
	st.global.f32 	[%rd52], %f173;
	add.s64 	%rd52, %rd52, 128;
	add.s32 	%r96, %r96, 1;
	setp.ne.s32 	%p28, %r96, 0;
	@%p28 bra 	$L__BB0_24;
$L__BB0_25:
	setp.lt.u32 	%p29, %r30, 96;
	@%p29 bra 	$L__BB0_28;
	mul.wide.s32 	%rd44, %r2, 4;
	mul.wide.u32 	%rd45, %r97, 4;
	add.s64 	%rd46, %rd44, %rd45;
	add.s64 	%rd47, %rd46, %rd1;
	add.s64 	%rd53, %rd47, 256;
$L__BB0_27:
	ld.global.f32 	%f174, [%rd53+-256];
	div.rn.f32 	%f175, %f174, %f22;
	st.global.f32 	[%rd53+-256], %f175;
	ld.global.f32 	%f176, [%rd53+-128];
	div.rn.f32 	%f177, %f176, %f22;
	st.global.f32 	[%rd53+-128], %f177;
	ld.global.f32 	%f178, [%rd53];
	div.rn.f32 	%f179, %f178, %f22;
	st.global.f32 	[%rd53], %f179;
	ld.global.f32 	%f180, [%rd53+128];
	div.rn.f32 	%f181, %f180, %f22;
	st.global.f32 	[%rd53+128], %f181;
	add.s32 	%r97, %r97, 128;
	add.s64 	%rd53, %rd53, 512;
	setp.lt.s32 	%p30, %r97, %r38;
	@%p30 bra 	$L__BB0_27;
$L__BB0_28:
	ret;

}


// ===== COMPILED SASS (sm_100) =====

	.target	sm_100

	.elftype	@"ET_EXEC"


//--------------------- .note.nv.tkinfo           --------------------------
	.section	.note.nv.tkinfo,"",@"SHT_NOTE"
	.sectionflags	@"SHF_NOTE_NV_TKINFO"
	.tkinfo
        /*0018*/ 	.word	0x00000002
        /*0030*/ 	.string	""
        /*0030*/ 	.string	"ptxas"
        /*0030*/ 	.string	"Cuda compilation tools, release 13.0, V13.0.88"
        /*0030*/ 	.string	"Build cuda_13.0.r13.0/compiler.36424714_0"
        /*0030*/ 	.string	"-arch sm_100 -m 64 "



//--------------------- .note.nv.cuinfo           --------------------------
	.section	.note.nv.cuinfo,"",@"SHT_NOTE"
	.sectionflags	@"SHF_NOTE_NV_CUINFO"
        /*0018*/ 	.short	0x0002
        /*001a*/ 	.short	0x0064
        /*001c*/ 	.short	0x0082
	.zero		2


//--------------------- .nv.info                  --------------------------
	.section	.nv.info,"",@"SHT_CUDA_INFO"
	.align	4


	//----- nvinfo : EIATTR_REGCOUNT
	.align		4
        /*0000*/ 	.byte	0x04, 0x2f
        /*0002*/ 	.short	(.L_1 - .L_0)
	.align		4
.L_0:
        /*0004*/ 	.word	index@(_Z12softmax_warpPfii)
        /*0008*/ 	.word	0x0000001c


	//----- nvinfo : EIATTR_FRAME_SIZE
	.align		4
.L_1:
        /*000c*/ 	.byte	0x04, 0x11
        /*000e*/ 	.short	(.L_3 - .L_2)
	.align		4
.L_2:
        /*0010*/ 	.word	index@($__internal_0_$__cuda_sm3x_div_rn_noftz_f32_slowpath)
        /*0014*/ 	.word	0x00000000


	//----- nvinfo : EIATTR_FRAME_SIZE
	.align		4
.L_3:
        /*0018*/ 	.byte	0x04, 0x11
        /*001a*/ 	.short	(.L_5 - .L_4)
	.align		4
.L_4:
        /*001c*/ 	.word	index@(_Z12softmax_warpPfii)
        /*0020*/ 	.word	0x00000000


	//----- nvinfo : EIATTR_MIN_STACK_SIZE
	.align		4
.L_5:
        /*0024*/ 	.byte	0x04, 0x12
        /*0026*/ 	.short	(.L_7 - .L_6)
	.align		4
.L_6:
        /*0028*/ 	.word	index@(_Z12softmax_warpPfii)
        /*002c*/ 	.word	0x00000000
.L_7:


//--------------------- .nv.compat                --------------------------
	.section	.nv.compat,"",@"SHT_CUDA_COMPAT_INFO"
	.align	4
        /*0000*/ 	.byte	0x02, 0x09, 0x00, 0x00, 0x02, 0x02, 0x01, 0x00, 0x02, 0x05, 0x05, 0x00, 0x03, 0x07, 0x01, 0x01
        /*0010*/ 	.byte	0x02, 0x03, 0x00, 0x00, 0x02, 0x06, 0x01, 0x00, 0x04, 0x0b, 0x08, 0x00, 0x01, 0x00, 0x00, 0x00
        /*0020*/ 	.byte	0x00, 0x00, 0x00, 0x00


//--------------------- .nv.info._Z12softmax_warpPfii --------------------------
	.section	.nv.info._Z12softmax_warpPfii,"",@"SHT_CUDA_INFO"
	.sectionflags	@""
	.align	4


	//----- nvinfo : EIATTR_CUDA_API_VERSION
	.align		4
        /*0000*/ 	.byte	0x04, 0x37
        /*0002*/ 	.short	(.L_9 - .L_8)
.L_8:
        /*0004*/ 	.word	0x00000082


	//----- nvinfo : EIATTR_KPARAM_INFO
	.align		4
.L_9:
        /*0008*/ 	.byte	0x04, 0x17
        /*000a*/ 	.short	(.L_11 - .L_10)
.L_10:
        /*000c*/ 	.word	0x00000000
        /*0010*/ 	.short	0x0002
        /*0012*/ 	.short	0x000c
        /*0014*/ 	.byte	0x00, 0xf0, 0x11, 0x00


	//----- nvinfo : EIATTR_KPARAM_INFO
	.align		4
.L_11:
        /*0018*/ 	.byte	0x04, 0x17
        /*001a*/ 	.short	(.L_13 - .L_12)
.L_12:
        /*001c*/ 	.word	0x00000000
        /*0020*/ 	.short	0x0001
        /*0022*/ 	.short	0x0008
        /*0024*/ 	.byte	0x00, 0xf0, 0x11, 0x00


	//----- nvinfo : EIATTR_KPARAM_INFO
	.align		4
.L_13:
        /*0028*/ 	.byte	0x04, 0x17
        /*002a*/ 	.short	(.L_15 - .L_14)
.L_14:
        /*002c*/ 	.word	0x00000000
        /*0030*/ 	.short	0x0000
        /*0032*/ 	.short	0x0000
        /*0034*/ 	.byte	0x00, 0xf5, 0x21, 0x00


	//----- nvinfo : EIATTR_SPARSE_MMA_MASK
	.align		4
.L_15:
        /*0038*/ 	.byte	0x03, 0x50
        /*003a*/ 	.short	0x0000


	//----- nvinfo : EIATTR_MAXREG_COUNT
	.align		4
        /*003c*/ 	.byte	0x03, 0x1b
        /*003e*/ 	.short	0x00ff


	//----- nvinfo : EIATTR_MERCURY_ISA_VERSION
	.align		4
        /*0040*/ 	.byte	0x03, 0x5f
        /*0042*/ 	.short	0x0101


	//----- nvinfo : EIATTR_COOP_GROUP_MASK_REGIDS
	.align		4
        /*0044*/ 	.byte	0x04, 0x29
        /*0046*/ 	.short	(.L_17 - .L_16)


	//   ....[0]....
.L_16:
        /*0048*/ 	.word	0xffffffff


	//   ....[1]....
        /*004c*/ 	.word	0xffffffff


	//   ....[2]....
        /*0050*/ 	.word	0xffffffff


	//   ....[3]....
        /*0054*/ 	.word	0xffffffff


	//   ....[4]....
        /*0058*/ 	.word	0xffffffff


	//   ....[5]....
        /*005c*/ 	.word	0xffffffff


	//   ....[6]....
        /*0060*/ 	.word	0xffffffff


	//   ....[7]....
        /*0064*/ 	.word	0xffffffff


	//   ....[8]....
        /*0068*/ 	.word	0xffffffff


	//   ....[9]....
        /*006c*/ 	.word	0xffffffff


	//----- nvinfo : EIATTR_COOP_GROUP_INSTR_OFFSETS
	.align		4
.L_17:
        /*0070*/ 	.byte	0x04, 0x28
        /*0072*/ 	.short	(.L_19 - .L_18)


	//   ....[0]....
.L_18:
        /*0074*/ 	.word	0x00000760


	//   ....[1]....
        /*0078*/ 	.word	0x000007b0


	//   ....[2]....
        /*007c*/ 	.word	0x000007d0


	//   ....[3]....
        /*0080*/ 	.word	0x00000800


	//   ....[4]....
        /*0084*/ 	.word	0x00000820


	//   ....[5]....
        /*0088*/ 	.word	0x00000f00


	//   ....[6]....
        /*008c*/ 	.word	0x00000f30


	//   ....[7]....
        /*0090*/ 	.word	0x00000f50


	//   ....[8]....
        /*0094*/ 	.word	0x00000f70


	//   ....[9]....
        /*0098*/ 	.word	0x00000f90


	//----- nvinfo : EIATTR_VRC_CTA_INIT_COUNT
	.align		4
.L_19:
        /*009c*/ 	.byte	0x02, 0x4a
	.zero		1
	.zero		1


	//----- nvinfo : EIATTR_EXIT_INSTR_OFFSETS
	.align		4
        /*00a0*/ 	.byte	0x04, 0x1c
        /*00a2*/ 	.short	(.L_21 - .L_20)


	//   ....[0]....
.L_20:
        /*00a4*/ 	.word	0x00000040


	//   ....[1]....
        /*00a8*/ 	.word	0x00000fa0


	//   ....[2]....
        /*00ac*/ 	.word	0x00001240


	//   ....[3]....
        /*00b0*/ 	.word	0x00001710


	//----- nvinfo : EIATTR_CRS_STACK_SIZE
	.align		4
.L_21:
        /*00b4*/ 	.byte	0x04, 0x1e
        /*00b6*/ 	.short	(.L_23 - .L_22)
.L_22:
        /*00b8*/ 	.word	0x00000000


	//----- nvinfo : EIATTR_CBANK_PARAM_SIZE
	.align		4
.L_23:
        /*00bc*/ 	.byte	0x03, 0x19
        /*00be*/ 	.short	0x0010


	//----- nvinfo : EIATTR_PARAM_CBANK
	.align		4
        /*00c0*/ 	.byte	0x04, 0x0a
        /*00c2*/ 	.short	(.L_25 - .L_24)
	.align		4
.L_24:
        /*00c4*/ 	.word	index@(.nv.constant0._Z12softmax_warpPfii)
        /*00c8*/ 	.short	0x0380
        /*00ca*/ 	.short	0x0010


	//----- nvinfo : EIATTR_SW_WAR
	.align		4
.L_25:
        /*00cc*/ 	.byte	0x04, 0x36
        /*00ce*/ 	.short	(.L_27 - .L_26)
.L_26:
        /*00d0*/ 	.word	0x00000008
.L_27:


//--------------------- .nv.callgraph             --------------------------
	.section	.nv.callgraph,"",@"SHT_CUDA_CALLGRAPH"
	.align	4
	.sectionentsize	8
	.align		4
        /*0000*/ 	.word	0x00000000
	.align		4
        /*0004*/ 	.word	0xffffffff
	.align		4
        /*0008*/ 	.word	0x00000000
	.align		4
        /*000c*/ 	.word	0xfffffffe
	.align		4
        /*0010*/ 	.word	0x00000000
	.align		4
        /*0014*/ 	.word	0xfffffffd
	.align		4
        /*0018*/ 	.word	0x00000000
	.align		4
        /*001c*/ 	.word	0xfffffffc


//--------------------- .text._Z12softmax_warpPfii --------------------------
	.section	.text._Z12softmax_warpPfii,"ax",@progbits
	.align	128
        .global         _Z12softmax_warpPfii
        .type           _Z12softmax_warpPfii,@function
        .size           _Z12softmax_warpPfii,(.L_x_42 - _Z12softmax_warpPfii)
        .other          _Z12softmax_warpPfii,@"STO_CUDA_ENTRY STV_DEFAULT"
_Z12softmax_warpPfii:
.text._Z12softmax_warpPfii:
[----:B------:R-:W-:Y:S08]  /*0000*/  LDC R1, c[0x0][0x37c] ;  /* 0x0000df00ff017b82 */ /* 0x000ff00000000800 */
[----:B------:R-:W0:Y:S08]  /*0010*/  S2UR UR4, SR_CTAID.X ;  /* 0x00000000000479c3 */ /* 0x000e300000002500 */
[----:B------:R-:W0:Y:S02]  /*0020*/  LDC R0, c[0x0][0x388] ;  /* 0x0000e200ff007b82 */ /* 0x000e240000000800 */
[----:B0-----:R-:W-:-:S13]  /*0030*/  ISETP.LE.AND P0, PT, R0, UR4, PT ;  /* 0x0000000400007c0c */ /* 0x001fda000bf03270 */
[----:B------:R-:W-:Y:S05]  /*0040*/  @P0 EXIT ;  /* 0x000000000000094d */ /* 0x000fea0003800000 */
[----:B------:R-:W0:Y:S01]  /*0050*/  S2R R2, SR_TID.X ;  /* 0x0000000000027919 */ /* 0x000e220000002100 */
[----:B------:R-:W1:Y:S01]  /*0060*/  LDC R3, c[0x0][0x38c] ;  /* 0x0000e300ff037b82 */ /* 0x000e620000000800 */
[----:B------:R-:W2:Y:S01]  /*0070*/  LDCU.64 UR6, c[0x0][0x358] ;  /* 0x00006b00ff0677ac */ /* 0x000ea20008000a00 */
[----:B------:R-:W-:Y:S01]  /*0080*/  BSSY.RECONVERGENT B0, `(.L_x_0) ;  /* 0x000006d000007945 */ /* 0x000fe20003800200 */
[----:B------:R-:W-:Y:S02]  /*0090*/  IMAD.MOV.U32 R0, RZ, RZ, -0x1f528714 ;  /* 0xe0ad78ecff007424 */ /* 0x000fe400078e00ff */
[----:B-1----:R-:W-:Y:S01]  /*00a0*/  IMAD R4, R3, UR4, RZ ;  /* 0x0000000403047c24 */ /* 0x002fe2000f8e02ff */
[----:B0-----:R-:W-:-:S13]  /*00b0*/  ISETP.GE.AND P0, PT, R2, R3, PT ;  /* 0x000000030200720c */ /* 0x001fda0003f06270 */
[----:B--2---:R-:W-:Y:S05]  /*00c0*/  @P0 BRA `(.L_x_1) ;  /* 0x0000000400a00947 */ /* 0x004fea0003800000 */
[-C--:B------:R-:W-:Y:S01]  /*00d0*/  LOP3.LUT R0, RZ, R2.reuse, RZ, 0x33, !PT ;  /* 0x00000002ff007212 */ /* 0x080fe200078e33ff */
[----:B------:R-:W-:Y:S01]  /*00e0*/  BSSY.RECONVERGENT B1, `(.L_x_2) ;  /* 0x0000032000017945 */ /* 0x000fe20003800200 */
[----:B------:R-:W-:-:S03]  /*00f0*/  MOV R5, R2 ;  /* 0x0000000200057202 */ /* 0x000fc60000000f00 */
[----:B------:R-:W-:-:S05]  /*0100*/  IMAD.IADD R0, R0, 0x1, R3 ;  /* 0x0000000100007824 */ /* 0x000fca00078e0203 */
[C---:B------:R-:W-:Y:S02]  /*0110*/  ISETP.GE.U32.AND P1, PT, R0.reuse, 0x1e0, PT ;  /* 0x000001e00000780c */ /* 0x040fe40003f26070 */
[----:B------:R-:W-:Y:S01]  /*0120*/  LEA.HI R3, R0, 0x1, RZ, 0x1b ;  /* 0x0000000100037811 */ /* 0x000fe200078fd8ff */
[----:B------:R-:W-:-:S03]  /*0130*/  IMAD.MOV.U32 R0, RZ, RZ, -0x1f528714 ;  /* 0xe0ad78ecff007424 */ /* 0x000fc600078e00ff */
[----:B------:R-:W-:-:S04]  /*0140*/  LOP3.LUT R17, R3, 0xf, RZ, 0xc0, !PT ;  /* 0x0000000f03117812 */ /* 0x000fc800078ec0ff */
[----:B------:R-:W-:-:S03]  /*0150*/  ISETP.NE.AND P0, PT, R17, RZ, PT ;  /* 0x000000ff1100720c */ /* 0x000fc60003f05270 */
[----:B------:R-:W-:Y:S10]  /*0160*/  @!P1 BRA `(.L_x_3) ;  /* 0x0000000000a49947 */ /* 0x000ff40003800000 */
[----:B------:R-:W0:Y:S01]  /*0170*/  LDCU.64 UR4, c[0x0][0x380] ;  /* 0x00007000ff0477ac */ /* 0x000e220008000a00 */
[----:B------:R-:W-:Y:S01]  /*0180*/  IMAD.WIDE.U32 R6, R2, 0x4, RZ ;  /* 0x0000000402067825 */ /* 0x000fe200078e00ff */
[----:B------:R-:W-:-:S03]  /*0190*/  LOP3.LUT R8, R3, 0xffffff0, RZ, 0xc0, !PT ;  /* 0x0ffffff003087812 */ /* 0x000fc600078ec0ff */
[----:B------:R-:W-:Y:S01]  /*01a0*/  IMAD.MOV.U32 R0, RZ, RZ, -0x1f528714 ;  /* 0xe0ad78ecff007424 */ /* 0x000fe200078e00ff */
[----:B------:R-:W-:Y:S01]  /*01b0*/  IADD3 R8, PT, PT, -R8, RZ, RZ ;  /* 0x000000ff08087210 */ /* 0x000fe20007ffe1ff */
[----:B------:R-:W-:-:S04]  /*01c0*/  IMAD.WIDE R6, R4, 0x4, R6 ;  /* 0x0000000404067825 */ /* 0x000fc800078e0206 */
[----:B------:R-:W-:Y:S01]  /*01d0*/  IMAD.MOV.U32 R5, RZ, RZ, R2 ;  /* 0x000000ffff057224 */ /* 0x000fe200078e0002 */
[----:B0-----:R-:W-:-:S04]  /*01e0*/  IADD3 R14, P1, PT, R6, UR4, RZ ;  /* 0x00000004060e7c10 */ /* 0x001fc8000ff3e0ff */
[----:B------:R-:W-:-:S04]  /*01f0*/  IADD3 R14, P2, PT, R14, 0x400, RZ ;  /* 0x000004000e0e7810 */ /* 0x000fc80007f5e0ff */
[----:B------:R-:W-:-:S09]  /*0200*/  IADD3.X R7, PT, PT, RZ, UR5, R7, P2, P1 ;  /* 0x00000005ff077c10 */ /* 0x000fd200097e2407 */
.L_x_4:
[----:B------:R-:W-:-:S05]  /*0210*/  IMAD.MOV.U32 R6, RZ, RZ, R14 ;  /* 0x000000ffff067224 */ /* 0x000fca00078e000e */
[----:B------:R-:W2:Y:S04]  /*0220*/  LDG.E R15, desc[UR6][R6.64+-0x400] ;  /* 0xfffc0006060f7981 */ /* 0x000ea8000c1e1900 */
[----:B------:R-:W2:Y:S04]  /*0230*/  LDG.E R16, desc[UR6][R6.64+-0x380] ;  /* 0xfffc800606107981 */ /* 0x000ea8000c1e1900 */
[----:B------:R-:W3:Y:S04]  /*0240*/  LDG.E R18, desc[UR6][R6.64+-0x300] ;  /* 0xfffd000606127981 */ /* 0x000ee8000c1e1900 */
[----:B------:R-:W3:Y:S04]  /*0250*/  LDG.E R19, desc[UR6][R6.64+-0x280] ;  /* 0xfffd800606137981 */ /* 0x000ee8000c1e1900 */
[----:B------:R-:W4:Y:S04]  /*0260*/  LDG.E R20, desc[UR6][R6.64+-0x200] ;  /* 0xfffe000606147981 */ /* 0x000f28000c1e1900 */
[----:B------:R-:W4:Y:S04]  /*0270*/  LDG.E R21, desc[UR6][R6.64+-0x180] ;  /* 0xfffe800606157981 */ /* 0x000f28000c1e1900 */
[----:B------:R-:W5:Y:S04]  /*0280*/  LDG.E R22, desc[UR6][R6.64+-0x100] ;  /* 0xffff000606167981 */ /* 0x000f68000c1e1900 */
        /* <DEDUP_REMOVED lines=8> */
[----:B------:R0:W5:Y:S01]  /*0310*/  LDG.E R11, desc[UR6][R6.64+0x380] ;  /* 0x00038006060b7981 */ /* 0x000162000c1e1900 */
[----:B------:R-:W-:-:S02]  /*0320*/  VIADD R8, R8, 0x10 ;  /* 0x0000001008087836 */ /* 0x000fc40000000000 */
[----:B------:R-:W-:-:S03]  /*0330*/  VIADD R5, R5, 0x200 ;  /* 0x0000020005057836 */ /* 0x000fc60000000000 */
[----:B------:R-:W-:Y:S02]  /*0340*/  ISETP.NE.AND P1, PT, R8, RZ, PT ;  /* 0x000000ff0800720c */ /* 0x000fe40003f25270 */
[----:B--2---:R-:W-:-:S04]  /*0350*/  FMNMX3 R15, R0, R15, R16, !PT ;  /* 0x0000000f000f7276 */ /* 0x004fc80007800010 */
[----:B---3--:R-:W-:-:S04]  /*0360*/  FMNMX3 R15, R15, R18, R19, !PT ;  /* 0x000000120f0f7276 */ /* 0x008fc80007800013 */
[----:B----4-:R-:W-:-:S04]  /*0370*/  FMNMX3 R15, R15, R20, R21, !PT ;  /* 0x000000140f0f7276 */ /* 0x010fc80007800015 */
[----:B-----5:R-:W-:-:S04]  /*0380*/  FMNMX3 R15, R15, R22, R23, !PT ;  /* 0x000000160f0f7276 */ /* 0x020fc80007800017 */
[----:B------:R-:W-:-:S04]  /*0390*/  FMNMX3 R15, R15, R24, R25, !PT ;  /* 0x000000180f0f7276 */ /* 0x000fc80007800019 */
[----:B------:R-:W-:Y:S02]  /*03a0*/  FMNMX3 R9, R15, R14, R9, !PT ;  /* 0x0000000e0f097276 */ /* 0x000fe40007800009 */
[----:B------:R-:W-:-:S04]  /*03b0*/  IADD3 R14, P2, PT, R6, 0x800, RZ ;  /* 0x00000800060e7810 */ /* 0x000fc80007f5e0ff */
[----:B0-----:R-:W-:Y:S02]  /*03c0*/  IADD3.X R7, PT, PT, RZ, R7, RZ, P2, !PT ;  /* 0x00000007ff077210 */ /* 0x001fe400017fe4ff */
[----:B------:R-:W-:-:S04]  /*03d0*/  FMNMX3 R9, R9, R13, R10, !PT ;  /* 0x0000000d09097276 */ /* 0x000fc8000780000a */
[----:B------:R-:W-:Y:S01]  /*03e0*/  FMNMX3 R0, R9, R12, R11, !PT ;  /* 0x0000000c09007276 */ /* 0x000fe2000780000b */
[----:B------:R-:W-:Y:S06]  /*03f0*/  @P1 BRA `(.L_x_4) ;  /* 0xfffffffc00841947 */ /* 0x000fec000383ffff */
.L_x_3:
[----:B------:R-:W-:Y:S05]  /*0400*/  BSYNC.RECONVERGENT B1 ;  /* 0x0000000000017941 */ /* 0x000fea0003800200 */
.L_x_2:
[----:B------:R-:W-:Y:S05]  /*0410*/  @!P0 BRA `(.L_x_1) ;  /* 0x0000000000cc8947 */ /* 0x000fea0003800000 */
[----:B------:R-:W0:Y:S01]  /*0420*/  LDC.64 R6, c[0x0][0x380] ;  /* 0x0000e000ff067b82 */ /* 0x000e220000000a00 */
[----:B------:R-:W-:Y:S01]  /*0430*/  ISETP.GE.U32.AND P0, PT, R17, 0x8, PT ;  /* 0x000000081100780c */ /* 0x000fe20003f06070 */
[----:B------:R-:W-:Y:S01]  /*0440*/  IMAD.WIDE R8, R4, 0x4, RZ ;  /* 0x0000000404087825 */ /* 0x000fe200078e02ff */
[----:B------:R-:W-:Y:S01]  /*0450*/  LOP3.LUT R22, R3, 0x7, RZ, 0xc0, !PT ;  /* 0x0000000703167812 */ /* 0x000fe200078ec0ff */
[----:B------:R-:W-:Y:S03]  /*0460*/  BSSY.RECONVERGENT B1, `(.L_x_5) ;  /* 0x0000013000017945 */ /* 0x000fe60003800200 */
[----:B------:R-:W-:Y:S02]  /*0470*/  ISETP.NE.AND P1, PT, R22, RZ, PT ;  /* 0x000000ff1600720c */ /* 0x000fe40003f25270 */
[----:B0-----:R-:W-:-:S05]  /*0480*/  IADD3 R10, P2, PT, R8, R6, RZ ;  /* 0x00000006080a7210 */ /* 0x001fca0007f5e0ff */
[----:B------:R-:W-:Y:S01]  /*0490*/  IMAD.X R11, R9, 0x1, R7, P2 ;  /* 0x00000001090b7824 */ /* 0x000fe200010e0607 */
[----:B------:R-:W-:Y:S07]  /*04a0*/  @!P0 BRA `(.L_x_6) ;  /* 0x0000000000388947 */ /* 0x000fee0003800000 */
[----:B------:R-:W-:-:S05]  /*04b0*/  IMAD.WIDE.U32 R12, R5, 0x4, R10 ;  /* 0x00000004050c7825 */ /* 0x000fca00078e000a */
[----:B------:R-:W2:Y:S04]  /*04c0*/  LDG.E R15, desc[UR6][R12.64] ;  /* 0x000000060c0f7981 */ /* 0x000ea8000c1e1900 */
[----:B------:R-:W2:Y:S04]  /*04d0*/  LDG.E R14, desc[UR6][R12.64+0x80] ;  /* 0x000080060c0e7981 */ /* 0x000ea8000c1e1900 */
[----:B------:R-:W3:Y:S04]  /*04e0*/  LDG.E R17, desc[UR6][R12.64+0x100] ;  /* 0x000100060c117981 */ /* 0x000ee8000c1e1900 */
[----:B------:R-:W3:Y:S04]  /*04f0*/  LDG.E R16, desc[UR6][R12.64+0x180] ;  /* 0x000180060c107981 */ /* 0x000ee8000c1e1900 */
[----:B------:R-:W4:Y:S04]  /*0500*/  LDG.E R19, desc[UR6][R12.64+0x200] ;  /* 0x000200060c137981 */ /* 0x000f28000c1e1900 */
[----:B------:R-:W4:Y:S04]  /*0510*/  LDG.E R18, desc[UR6][R12.64+0x280] ;  /* 0x000280060c127981 */ /* 0x000f28000c1e1900 */
[----:B------:R-:W5:Y:S04]  /*0520*/  LDG.E R21, desc[UR6][R12.64+0x300] ;  /* 0x000300060c157981 */ /* 0x000f68000c1e1900 */
[----:B------:R-:W5:Y:S01]  /*0530*/  LDG.E R20, desc[UR6][R12.64+0x380] ;  /* 0x000380060c147981 */ /* 0x000f62000c1e1900 */
[----:B------:R-:W-:-:S02]  /*0540*/  IADD3 R5, PT, PT, R5, 0x100, RZ ;  /* 0x0000010005057810 */ /* 0x000fc40007ffe0ff */
[----:B--2---:R-:W-:-:S04]  /*0550*/  FMNMX3 R14, R0, R15, R14, !PT ;  /* 0x0000000f000e7276 */ /* 0x004fc8000780000e */
[----:B---3--:R-:W-:-:S04]  /*0560*/  FMNMX3 R14, R14, R17, R16, !PT ;  /* 0x000000110e0e7276 */ /* 0x008fc80007800010 */
[----:B----4-:R-:W-:-:S04]  /*0570*/  FMNMX3 R14, R14, R19, R18, !PT ;  /* 0x000000130e0e7276 */ /* 0x010fc80007800012 */
[----:B-----5:R-:W-:-:S07]  /*0580*/  FMNMX3 R0, R14, R21, R20, !PT ;  /* 0x000000150e007276 */ /* 0x020fce0007800014 */
.L_x_6:
[----:B------:R-:W-:Y:S05]  /*0590*/  BSYNC.RECONVERGENT B1 ;  /* 0x0000000000017941 */ /* 0x000fea0003800200 */
.L_x_5:
[----:B------:R-:W-:Y:S05]  /*05a0*/  @!P1 BRA `(.L_x_1) ;  /* 0x0000000000689947 */ /* 0x000fea0003800000 */
[----:B------:R-:W-:Y:S01]  /*05b0*/  ISETP.GE.U32.AND P0, PT, R22, 0x4, PT ;  /* 0x000000041600780c */ /* 0x000fe20003f06070 */
[----:B------:R-:W-:Y:S01]  /*05c0*/  BSSY.RECONVERGENT B1, `(.L_x_7) ;  /* 0x000000c000017945 */ /* 0x000fe20003800200 */
[----:B------:R-:W-:-:S04]  /*05d0*/  LOP3.LUT R3, R3, 0x3, RZ, 0xc0, !PT ;  /* 0x0000000303037812 */ /* 0x000fc800078ec0ff */
[----:B------:R-:W-:-:S07]  /*05e0*/  ISETP.NE.AND P1, PT, R3, RZ, PT ;  /* 0x000000ff0300720c */ /* 0x000fce0003f25270 */
[----:B------:R-:W-:Y:S06]  /*05f0*/  @!P0 BRA `(.L_x_8) ;  /* 0x0000000000208947 */ /* 0x000fec0003800000 */
[----:B------:R-:W-:-:S05]  /*0600*/  IMAD.WIDE.U32 R10, R5, 0x4, R10 ;  /* 0x00000004050a7825 */ /* 0x000fca00078e000a */
[----:B------:R-:W2:Y:S04]  /*0610*/  LDG.E R13, desc[UR6][R10.64] ;  /* 0x000000060a0d7981 */ /* 0x000ea8000c1e1900 */
[----:B------:R-:W2:Y:S04]  /*0620*/  LDG.E R12, desc[UR6][R10.64+0x80] ;  /* 0x000080060a0c7981 */ /* 0x000ea8000c1e1900 */
[----:B------:R-:W3:Y:S04]  /*0630*/  LDG.E R15, desc[UR6][R10.64+0x100] ;  /* 0x000100060a0f7981 */ /* 0x000ee8000c1e1900 */
[----:B------:R-:W3:Y:S01]  /*0640*/  LDG.E R14, desc[UR6][R10.64+0x180] ;  /* 0x000180060a0e7981 */ /* 0x000ee2000c1e1900 */
[----:B------:R-:W-:Y:S01]  /*0650*/  VIADD R5, R5, 0x80 ;  /* 0x0000008005057836 */ /* 0x000fe20000000000 */
[----:B--2---:R-:W-:-:S04]  /*0660*/  FMNMX3 R0, R0, R13, R12, !PT ;  /* 0x0000000d00007276 */ /* 0x004fc8000780000c */
[----:B---3--:R-:W-:-:S07]  /*0670*/  FMNMX3 R0, R0, R15, R14, !PT ;  /* 0x0000000f00007276 */ /* 0x008fce000780000e */
.L_x_8:
[----:B------:R-:W-:Y:S05]  /*0680*/  BSYNC.RECONVERGENT B1 ;  /* 0x0000000000017941 */ /* 0x000fea0003800200 */
.L_x_7:
[----:B------:R-:W-:Y:S05]  /*0690*/  @!P1 BRA `(.L_x_1) ;  /* 0x00000000002c9947 */ /* 0x000fea0003800000 */
[----:B------:R-:W-:-:S04]  /*06a0*/  IMAD.WIDE.U32 R8, R5, 0x4, R8 ;  /* 0x0000000405087825 */ /* 0x000fc800078e0008 */
[----:B------:R-:W-:Y:S01]  /*06b0*/  IMAD.MOV R3, RZ, RZ, -R3 ;  /* 0x000000ffff037224 */ /* 0x000fe200078e0a03 */
[----:B------:R-:W-:-:S04]  /*06c0*/  IADD3 R6, P0, PT, R8, R6, RZ ;  /* 0x0000000608067210 */ /* 0x000fc80007f1e0ff */
[----:B------:R-:W-:-:S09]  /*06d0*/  IADD3.X R7, PT, PT, R9, R7, RZ, P0, !PT ;  /* 0x0000000709077210 */ /* 0x000fd200007fe4ff */
.L_x_9:
[----:B------:R0:W2:Y:S01]  /*06e0*/  LDG.E R5, desc[UR6][R6.64] ;  /* 0x0000000606057981 */ /* 0x0000a2000c1e1900 */
[----:B------:R-:W-:-:S05]  /*06f0*/  VIADD R3, R3, 0x1 ;  /* 0x0000000103037836 */ /* 0x000fca0000000000 */
[----:B------:R-:W-:Y:S02]  /*0700*/  ISETP.NE.AND P0, PT, R3, RZ, PT ;  /* 0x000000ff0300720c */ /* 0x000fe40003f05270 */
[----:B0-----:R-:W-:-:S05]  /*0710*/  IADD3 R6, P1, PT, R6, 0x80, RZ ;  /* 0x0000008006067810 */ /* 0x001fca0007f3e0ff */
[----:B------:R-:W-:Y:S01]  /*0720*/  IMAD.X R7, RZ, RZ, R7, P1 ;  /* 0x000000ffff077224 */ /* 0x000fe200008e0607 */
[----:B--2---:R-:W-:-:S05]  /*0730*/  FMNMX R0, R5, R0, !PT ;  /* 0x0000000005007209 */ /* 0x004fca0007800000 */
[----:B------:R-:W-:Y:S05]  /*0740*/  @P0 BRA `(.L_x_9) ;  /* 0xfffffffc00e40947 */ /* 0x000fea000383ffff */
.L_x_1:
[----:B------:R-:W-:Y:S05]  /*0750*/  BSYNC.RECONVERGENT B0 ;  /* 0x0000000000007941 */ /* 0x000fea0003800200 */
.L_x_0:
[----:B------:R-:W0:Y:S01]  /*0760*/  SHFL.DOWN PT, R3, R0, 0x10, 0x1f ;  /* 0x0a001f0000037f89 */ /* 0x000e2200000e0000 */
[----:B------:R-:W1:Y:S01]  /*0770*/  LDCU UR4, c[0x0][0x38c] ;  /* 0x00007180ff0477ac */ /* 0x000e620008000800 */
[----:B------:R-:W-:Y:S01]  /*0780*/  BSSY.RECONVERGENT B0, `(.L_x_10) ;  /* 0x0000077000007945 */ /* 0x000fe20003800200 */
[----:B-1----:R-:W-:Y:S02]  /*0790*/  ISETP.GE.AND P0, PT, R2, UR4, PT ;  /* 0x0000000402007c0c */ /* 0x002fe4000bf06270 */
[----:B0-----:R-:W-:-:S05]  /*07a0*/  FMNMX R5, R3, R0, !PT ;  /* 0x0000000003057209 */ /* 0x001fca0007800000 */
[----:B------:R-:W0:Y:S02]  /*07b0*/  SHFL.DOWN PT, R6, R5, 0x8, 0x1f ;  /* 0x09001f0005067f89 */ /* 0x000e2400000e0000 */
[----:B0-----:R-:W-:-:S05]  /*07c0*/  FMNMX R6, R5, R6, !PT ;  /* 0x0000000605067209 */ /* 0x001fca0007800000 */
[----:B------:R-:W0:Y:S02]  /*07d0*/  SHFL.DOWN PT, R3, R6, 0x4, 0x1f ;  /* 0x08801f0006037f89 */ /* 0x000e2400000e0000 */
[----:B0-----:R-:W-:Y:S01]  /*07e0*/  FMNMX R7, R6, R3, !PT ;  /* 0x0000000306077209 */ /* 0x001fe20007800000 */
[----:B------:R-:W-:-:S04]  /*07f0*/  HFMA2 R3, -RZ, RZ, 0, 0 ;  /* 0x00000000ff037431 */ /* 0x000fc800000001ff */
[----:B------:R-:W0:Y:S02]  /*0800*/  SHFL.DOWN PT, R8, R7, 0x2, 0x1f ;  /* 0x08401f0007087f89 */ /* 0x000e2400000e0000 */
[----:B0-----:R-:W-:-:S05]  /*0810*/  FMNMX R8, R7, R8, !PT ;  /* 0x0000000807087209 */ /* 0x001fca0007800000 */
[----:B------:R-:W0:Y:S02]  /*0820*/  SHFL.DOWN PT, R9, R8, 0x1, 0x1f ;  /* 0x08201f0008097f89 */ /* 0x000e2400000e0000 */
[----:B0-----:R-:W-:Y:S01]  /*0830*/  FMNMX R0, R8, R9, !PT ;  /* 0x0000000908007209 */ /* 0x001fe20007800000 */
[----:B------:R-:W-:Y:S06]  /*0840*/  @P0 BRA `(.L_x_11) ;  /* 0x0000000400a80947 */ /* 0x000fec0003800000 */
[-C--:B------:R-:W-:Y:S01]  /*0850*/  LOP3.LUT R3, RZ, R2.reuse, RZ, 0x33, !PT ;  /* 0x00000002ff037212 */ /* 0x080fe200078e33ff */
[----:B------:R-:W-:Y:S01]  /*0860*/  BSSY.RECONVERGENT B1, `(.L_x_12) ;  /* 0x0000028000017945 */ /* 0x000fe20003800200 */
[----:B------:R-:W-:-:S03]  /*0870*/  MOV R5, R2 ;  /* 0x0000000200057202 */ /* 0x000fc60000000f00 */
[----:B------:R-:W-:-:S05]  /*0880*/  VIADD R8, R3, UR4 ;  /* 0x0000000403087c36 */ /* 0x000fca0008000000 */
[C---:B------:R-:W-:Y:S02]  /*0890*/  LOP3.LUT R3, R8.reuse, 0x60, RZ, 0xc0, !PT ;  /* 0x0000006008037812 */ /* 0x040fe400078ec0ff */
[----:B------:R-:W-:Y:S02]  /*08a0*/  ISETP.GE.U32.AND P0, PT, R8, 0x60, PT ;  /* 0x000000600800780c */ /* 0x000fe40003f06070 */
[----:B------:R-:W-:Y:S01]  /*08b0*/  ISETP.NE.AND P1, PT, R3, 0x60, PT ;  /* 0x000000600300780c */ /* 0x000fe20003f25270 */
[----:B------:R-:W-:-:S12]  /*08c0*/  IMAD.MOV.U32 R3, RZ, RZ, RZ ;  /* 0x000000ffff037224 */ /* 0x000fd800078e00ff */
[----:B------:R-:W-:Y:S05]  /*08d0*/  @!P1 BRA `(.L_x_13) ;  /* 0x0000000000809947 */ /* 0x000fea0003800000 */
[----:B------:R-:W0:Y:S01]  /*08e0*/  LDCU.64 UR8, c[0x0][0x380] ;  /* 0x00007000ff0877ac */ /* 0x000e220008000a00 */
[----:B------:R-:W-:Y:S01]  /*08f0*/  IMAD.WIDE.U32 R6, R2, 0x4, RZ ;  /* 0x0000000402067825 */ /* 0x000fe200078e00ff */
[----:B------:R-:W-:-:S03]  /*0900*/  LEA.HI R3, R8, 0x1, RZ, 0x1b ;  /* 0x0000000108037811 */ /* 0x000fc600078fd8ff */
[----:B------:R-:W-:Y:S02]  /*0910*/  IMAD.MOV.U32 R5, RZ, RZ, R2 ;  /* 0x000000ffff057224 */ /* 0x000fe400078e0002 */
[----:B------:R-:W-:-:S03]  /*0920*/  IMAD.WIDE R6, R4, 0x4, R6 ;  /* 0x0000000404067825 */ /* 0x000fc600078e0206 */
[----:B0-----:R-:W-:Y:S02]  /*0930*/  IADD3 R10, P1, PT, R6, UR8, RZ ;  /* 0x00000008060a7c10 */ /* 0x001fe4000ff3e0ff */
[----:B------:R-:W-:Y:S01]  /*0940*/  LOP3.LUT R6, R3, 0x3, RZ, 0xc0, !PT ;  /* 0x0000000303067812 */ /* 0x000fe200078ec0ff */
[----:B------:R-:W-:Y:S01]  /*0950*/  IMAD.MOV.U32 R3, RZ, RZ, RZ ;  /* 0x000000ffff037224 */ /* 0x000fe200078e00ff */
[----:B------:R-:W-:Y:S02]  /*0960*/  IADD3.X R11, PT, PT, R7, UR9, RZ, P1, !PT ;  /* 0x00000009070b7c10 */ /* 0x000fe40008ffe4ff */
[----:B------:R-:W-:-:S07]  /*0970*/  IADD3 R8, PT, PT, -R6, RZ, RZ ;  /* 0x000000ff06087210 */ /* 0x000fce0007ffe1ff */
.L_x_14:
[----:B0-----:R-:W-:Y:S02]  /*0980*/  IMAD.MOV.U32 R6, RZ, RZ, R10 ;  /* 0x000000ffff067224 */ /* 0x001fe400078e000a */
[----:B------:R-:W-:-:S05]  /*0990*/  IMAD.MOV.U32 R7, RZ, RZ, R11 ;  /* 0x000000ffff077224 */ /* 0x000fca00078e000b */
[----:B------:R-:W2:Y:S01]  /*09a0*/  LDG.E R9, desc[UR6][R6.64] ;  /* 0x0000000606097981 */ /* 0x000ea2000c1e1900 */
[----:B------:R-:W-:Y:S01]  /*09b0*/  MOV R10, 0x3bbb989d ;  /* 0x3bbb989d000a7802 */ /* 0x000fe20000000f00 */
[----:B------:R-:W-:Y:S01]  /*09c0*/  IMAD.MOV.U32 R11, RZ, RZ, 0x437c0000 ;  /* 0x437c0000ff0b7424 */ /* 0x000fe200078e00ff */
[----:B------:R-:W-:Y:S01]  /*09d0*/  IADD3 R8, PT, PT, R8, 0x1, RZ ;  /* 0x0000000108087810 */ /* 0x000fe20007ffe0ff */
[----:B------:R-:W-:-:S03]  /*09e0*/  VIADD R5, R5, 0x20 ;  /* 0x0000002005057836 */ /* 0x000fc60000000000 */
[----:B------:R-:W-:Y:S01]  /*09f0*/  ISETP.NE.AND P1, PT, R8, RZ, PT ;  /* 0x000000ff0800720c */ /* 0x000fe20003f25270 */
[----:B--2---:R-:W-:-:S04]  /*0a00*/  FADD R9, -R0, R9 ;  /* 0x0000000900097221 */ /* 0x004fc80000000100 */
[----:B------:R-:W-:-:S04]  /*0a10*/  FFMA.SAT R10, R9, R10, 0.5 ;  /* 0x3f000000090a7423 */ /* 0x000fc8000000200a */
[----:B------:R-:W-:-:S04]  /*0a20*/  FFMA.RM R10, R10, R11, 12582913 ;  /* 0x4b4000010a0a7423 */ /* 0x000fc8000000400b */
[C---:B------:R-:W-:Y:S01]  /*0a30*/  FADD R12, R10.reuse, -12583039 ;  /* 0xcb40007f0a0c7421 */ /* 0x040fe20000000000 */
[----:B------:R-:W-:-:S03]  /*0a40*/  IMAD.SHL.U32 R10, R10, 0x800000, RZ ;  /* 0x008000000a0a7824 */ /* 0x000fc600078e00ff */
[----:B------:R-:W-:-:S04]  /*0a50*/  FFMA R12, R9, 1.4426950216293334961, -R12 ;  /* 0x3fb8aa3b090c7823 */ /* 0x000fc8000000080c */
[----:B------:R-:W-:-:S04]  /*0a60*/  FFMA R12, R9, 1.925963033500011079e-08, R12 ;  /* 0x32a57060090c7823 */ /* 0x000fc8000000000c */
[----:B------:R-:W0:Y:S02]  /*0a70*/  MUFU.EX2 R9, R12 ;  /* 0x0000000c00097308 */ /* 0x000e240000000800 */
[----:B0-----:R-:W-:Y:S01]  /*0a80*/  FMUL R9, R10, R9 ;  /* 0x000000090a097220 */ /* 0x001fe20000400000 */
[----:B------:R-:W-:-:S03]  /*0a90*/  IADD3 R10, P2, PT, R6, 0x80, RZ ;  /* 0x00000080060a7810 */ /* 0x000fc60007f5e0ff */
[----:B------:R-:W-:Y:S01]  /*0aa0*/  FADD R3, R9, R3 ;  /* 0x0000000309037221 */ /* 0x000fe20000000000 */
[----:B------:R0:W-:Y:S01]  /*0ab0*/  STG.E desc[UR6][R6.64], R9 ;  /* 0x0000000906007986 */ /* 0x0001e2000c101906 */
[----:B------:R-:W-:Y:S01]  /*0ac0*/  IMAD.X R11, RZ, RZ, R7, P2 ;  /* 0x000000ffff0b7224 */ /* 0x000fe200010e0607 */
[----:B------:R-:W-:Y:S07]  /*0ad0*/  @P1 BRA `(.L_x_14) ;  /* 0xfffffffc00a81947 */ /* 0x000fee000383ffff */
.L_x_13:
[----:B------:R-:W-:Y:S05]  /*0ae0*/  BSYNC.RECONVERGENT B1 ;  /* 0x0000000000017941 */ /* 0x000fea0003800200 */
.L_x_12:
[----:B------:R-:W-:Y:S05]  /*0af0*/  @!P0 BRA `(.L_x_11) ;  /* 0x0000000000fc8947 */ /* 0x000fea0003800000 */
[----:B------:R-:W1:Y:S01]  /*0b00*/  LDCU.64 UR8, c[0x0][0x380] ;  /* 0x00007000ff0877ac */ /* 0x000e620008000a00 */
[----:B0-----:R-:W-:-:S04]  /*0b10*/  IMAD.WIDE.U32 R6, R5, 0x4, RZ ;  /* 0x0000000405067825 */ /* 0x001fc800078e00ff */
[----:B------:R-:W-:-:S03]  /*0b20*/  IMAD.WIDE R6, R4, 0x4, R6 ;  /* 0x0000000404067825 */ /* 0x000fc600078e0206 */
[----:B-1----:R-:W-:-:S04]  /*0b30*/  IADD3 R12, P0, PT, R6, UR8, RZ ;  /* 0x00000008060c7c10 */ /* 0x002fc8000ff1e0ff */
[----:B------:R-:W-:-:S04]  /*0b40*/  IADD3 R12, P1, PT, R12, 0x100, RZ ;  /* 0x000001000c0c7810 */ /* 0x000fc80007f3e0ff */
[----:B------:R-:W-:-:S09]  /*0b50*/  IADD3.X R13, PT, PT, RZ, UR9, R7, P1, P0 ;  /* 0x00000009ff0d7c10 */ /* 0x000fd20008fe0407 */
.L_x_15:
[----:B---3--:R-:W-:Y:S01]  /*0b60*/  MOV R6, R12 ;  /* 0x0000000c00067202 */ /* 0x008fe20000000f00 */
[----:B------:R-:W-:-:S05]  /*0b70*/  IMAD.MOV.U32 R7, RZ, RZ, R13 ;  /* 0x000000ffff077224 */ /* 0x000fca00078e000d */
[----:B------:R-:W2:Y:S04]  /*0b80*/  LDG.E R9, desc[UR6][R6.64+-0x100] ;  /* 0xffff000606097981 */ /* 0x000ea8000c1e1900 */
[----:B------:R-:W3:Y:S04]  /*0b90*/  LDG.E R11, desc[UR6][R6.64+-0x80] ;  /* 0xffff8006060b7981 */ /* 0x000ee8000c1e1900 */
[----:B------:R-:W4:Y:S04]  /*0ba0*/  LDG.E R17, desc[UR6][R6.64] ;  /* 0x0000000606117981 */ /* 0x000f28000c1e1900 */
[----:B------:R-:W5:Y:S01]  /*0bb0*/  LDG.E R19, desc[UR6][R6.64+0x80] ;  /* 0x0000800606137981 */ /* 0x000f62000c1e1900 */
[----:B------:R-:W-:-:S02]  /*0bc0*/  HFMA2 R10, -RZ, RZ, 3.7421875, 0 ;  /* 0x437c0000ff0a7431 */ /* 0x000fc400000001ff */
[----:B------:R-:W-:Y:S02]  /*0bd0*/  IMAD.MOV.U32 R18, RZ, RZ, 0x3bbb989d ;  /* 0x3bbb989dff127424 */ /* 0x000fe400078e00ff */
[----:B------:R-:W-:-:S05]  /*0be0*/  VIADD R5, R5, 0x80 ;  /* 0x0000008005057836 */ /* 0x000fca0000000000 */
[----:B------:R-:W-:Y:S01]  /*0bf0*/  ISETP.GE.AND P0, PT, R5, UR4, PT ;  /* 0x0000000405007c0c */ /* 0x000fe2000bf06270 */
[----:B--2---:R-:W-:-:S04]  /*0c00*/  FADD R12, -R0, R9 ;  /* 0x00000009000c7221 */ /* 0x004fc80000000100 */
[----:B------:R-:W-:Y:S01]  /*0c10*/  FFMA.SAT R9, R12, R18, 0.5 ;  /* 0x3f0000000c097423 */ /* 0x000fe20000002012 */
[----:B---3--:R-:W-:-:S03]  /*0c20*/  FADD R15, -R0, R11 ;  /* 0x0000000b000f7221 */ /* 0x008fc60000000100 */
[----:B------:R-:W-:Y:S01]  /*0c30*/  FFMA.RM R8, R9, R10, 12582913 ;  /* 0x4b40000109087423 */ /* 0x000fe2000000400a */
[----:B------:R-:W-:Y:S01]  /*0c40*/  FFMA.SAT R9, R15, R18, 0.5 ;  /* 0x3f0000000f097423 */ /* 0x000fe20000002012 */
[----:B----4-:R-:W-:Y:S02]  /*0c50*/  FADD R11, -R0, R17 ;  /* 0x00000011000b7221 */ /* 0x010fe40000000100 */
[----:B------:R-:W-:Y:S01]  /*0c60*/  FADD R13, R8, -12583039 ;  /* 0xcb40007f080d7421 */ /* 0x000fe20000000000 */
[----:B------:R-:W-:Y:S01]  /*0c70*/  FFMA.RM R9, R9, R10, 12582913 ;  /* 0x4b40000109097423 */ /* 0x000fe2000000400a */
[----:B------:R-:W-:Y:S01]  /*0c80*/  FFMA.SAT R17, R11, R18, 0.5 ;  /* 0x3f0000000b117423 */ /* 0x000fe20000002012 */
[----:B-----5:R-:W-:Y:S01]  /*0c90*/  FADD R14, -R0, R19 ;  /* 0x00000013000e7221 */ /* 0x020fe20000000100 */
[----:B------:R-:W-:Y:S01]  /*0ca0*/  FFMA R13, R12, 1.4426950216293334961, -R13 ;  /* 0x3fb8aa3b0c0d7823 */ /* 0x000fe2000000080d */
[----:B------:R-:W-:Y:S01]  /*0cb0*/  FADD R16, R9, -12583039 ;  /* 0xcb40007f09107421 */ /* 0x000fe20000000000 */
[----:B------:R-:W-:-:S02]  /*0cc0*/  IMAD.SHL.U32 R8, R8, 0x800000, RZ ;  /* 0x0080000008087824 */ /* 0x000fc400078e00ff */
[----:B------:R-:W-:Y:S01]  /*0cd0*/  FFMA R13, R12, 1.925963033500011079e-08, R13 ;  /* 0x32a570600c0d7823 */ /* 0x000fe2000000000d */
[----:B------:R-:W-:Y:S01]  /*0ce0*/  FFMA.RM R12, R17, R10, 12582913 ;  /* 0x4b400001110c7423 */ /* 0x000fe2000000400a */
[----:B------:R-:W-:Y:S01]  /*0cf0*/  FFMA.SAT R17, R14, R18, 0.5 ;  /* 0x3f0000000e117423 */ /* 0x000fe20000002012 */
[----:B------:R-:W-:Y:S01]  /*0d00*/  FFMA R16, R15, 1.4426950216293334961, -R16 ;  /* 0x3fb8aa3b0f107823 */ /* 0x000fe20000000810 */
[----:B------:R-:W-:Y:S02]  /*0d10*/  IMAD.SHL.U32 R9, R9, 0x800000, RZ ;  /* 0x0080000009097824 */ /* 0x000fe400078e00ff */
[C---:B------:R-:W-:Y:S01]  /*0d20*/  FADD R18, R12.reuse, -12583039 ;  /* 0xcb40007f0c127421 */ /* 0x040fe20000000000 */
[----:B------:R-:W-:Y:S01]  /*0d30*/  FFMA.RM R17, R17, R10, 12582913 ;  /* 0x4b40000111117423 */ /* 0x000fe2000000400a */
[----:B------:R-:W-:Y:S01]  /*0d40*/  FFMA R16, R15, 1.925963033500011079e-08, R16 ;  /* 0x32a570600f107823 */ /* 0x000fe20000000010 */
[----:B------:R-:W0:Y:S01]  /*0d50*/  MUFU.EX2 R13, R13 ;  /* 0x0000000d000d7308 */ /* 0x000e220000000800 */
[----:B------:R-:W-:Y:S01]  /*0d60*/  FFMA R18, R11, 1.4426950216293334961, -R18 ;  /* 0x3fb8aa3b0b127823 */ /* 0x000fe20000000812 */
[C---:B------:R-:W-:Y:S01]  /*0d70*/  FADD R15, R17.reuse, -12583039 ;  /* 0xcb40007f110f7421 */ /* 0x040fe20000000000 */
[----:B------:R-:W-:Y:S01]  /*0d80*/  SHF.L.U32 R12, R12, 0x17, RZ ;  /* 0x000000170c0c7819 */ /* 0x000fe200000006ff */
[----:B------:R-:W-:-:S02]  /*0d90*/  IMAD.SHL.U32 R17, R17, 0x800000, RZ ;  /* 0x0080000011117824 */ /* 0x000fc400078e00ff */
[----:B------:R-:W-:Y:S01]  /*0da0*/  FFMA R18, R11, 1.925963033500011079e-08, R18 ;  /* 0x32a570600b127823 */ /* 0x000fe20000000012 */
[C---:B------:R-:W-:Y:S01]  /*0db0*/  FFMA R15, R14.reuse, 1.4426950216293334961, -R15 ;  /* 0x3fb8aa3b0e0f7823 */ /* 0x040fe2000000080f */
[----:B------:R-:W1:Y:S03]  /*0dc0*/  MUFU.EX2 R16, R16 ;  /* 0x0000001000107308 */ /* 0x000e660000000800 */
[----:B------:R-:W-:-:S05]  /*0dd0*/  FFMA R15, R14, 1.925963033500011079e-08, R15 ;  /* 0x32a570600e0f7823 */ /* 0x000fca000000000f */
[----:B------:R-:W2:Y:S01]  /*0de0*/  MUFU.EX2 R11, R18 ;  /* 0x00000012000b7308 */ /* 0x000ea20000000800 */
[----:B0-----:R-:W-:-:S04]  /*0df0*/  FMUL R8, R8, R13 ;  /* 0x0000000d08087220 */ /* 0x001fc80000400000 */
[----:B------:R-:W-:Y:S01]  /*0e00*/  FADD R3, R8, R3 ;  /* 0x0000000308037221 */ /* 0x000fe20000000000 */
[----:B------:R3:W-:Y:S02]  /*0e10*/  STG.E desc[UR6][R6.64+-0x100], R8 ;  /* 0xffff000806007986 */ /* 0x0007e4000c101906 */
[----:B------:R-:W0:Y:S01]  /*0e20*/  MUFU.EX2 R10, R15 ;  /* 0x0000000f000a7308 */ /* 0x000e220000000800 */
[----:B-1----:R-:W-:-:S04]  /*0e30*/  FMUL R9, R9, R16 ;  /* 0x0000001009097220 */ /* 0x002fc80000400000 */
[----:B------:R-:W-:Y:S01]  /*0e40*/  FADD R3, R3, R9 ;  /* 0x0000000903037221 */ /* 0x000fe20000000000 */
[----:B------:R3:W-:Y:S01]  /*0e50*/  STG.E desc[UR6][R6.64+-0x80], R9 ;  /* 0xffff800906007986 */ /* 0x0007e2000c101906 */
[----:B--2---:R-:W-:Y:S01]  /*0e60*/  FMUL R11, R12, R11 ;  /* 0x0000000b0c0b7220 */ /* 0x004fe20000400000 */
[----:B------:R-:W-:-:S03]  /*0e70*/  IADD3 R12, P1, PT, R6, 0x200, RZ ;  /* 0x00000200060c7810 */ /* 0x000fc60007f3e0ff */
[----:B------:R-:W-:Y:S01]  /*0e80*/  FADD R3, R3, R11 ;  /* 0x0000000b03037221 */ /* 0x000fe20000000000 */
[----:B------:R3:W-:Y:S01]  /*0e90*/  STG.E desc[UR6][R6.64], R11 ;  /* 0x0000000b06007986 */ /* 0x0007e2000c101906 */
[----:B------:R-:W-:Y:S01]  /*0ea0*/  IADD3.X R13, PT, PT, RZ, R7, RZ, P1, !PT ;  /* 0x00000007ff0d7210 */ /* 0x000fe20000ffe4ff */
[----:B0-----:R-:W-:-:S04]  /*0eb0*/  FMUL R10, R17, R10 ;  /* 0x0000000a110a7220 */ /* 0x001fc80000400000 */
[----:B------:R-:W-:Y:S01]  /*0ec0*/  FADD R3, R3, R10 ;  /* 0x0000000a03037221 */ /* 0x000fe20000000000 */
[----:B------:R3:W-:Y:S01]  /*0ed0*/  STG.E desc[UR6][R6.64+0x80], R10 ;  /* 0x0000800a06007986 */ /* 0x0007e2000c101906 */
[----:B------:R-:W-:Y:S05]  /*0ee0*/  @!P0 BRA `(.L_x_15) ;  /* 0xfffffffc001c8947 */ /* 0x000fea000383ffff */
.L_x_11:
[----:B------:R-:W-:Y:S05]  /*0ef0*/  BSYNC.RECONVERGENT B0 ;  /* 0x0000000000007941 */ /* 0x000fea0003800200 */
.L_x_10:
[----:B------:R-:W1:Y:S01]  /*0f00*/  SHFL.DOWN PT, R0, R3, 0x10, 0x1f ;  /* 0x0a001f0003007f89 */ /* 0x000e6200000e0000 */
[----:B------:R-:W-:Y:S01]  /*0f10*/  ISETP.GE.AND P0, PT, R2, UR4, PT ;  /* 0x0000000402007c0c */ /* 0x000fe2000bf06270 */
[----:B-1----:R-:W-:-:S05]  /*0f20*/  FADD R0, R0, R3 ;  /* 0x0000000300007221 */ /* 0x002fca0000000000 */
[----:B------:R-:W1:Y:S02]  /*0f30*/  SHFL.DOWN PT, R5, R0, 0x8, 0x1f ;  /* 0x09001f0000057f89 */ /* 0x000e6400000e0000 */
[----:B-1----:R-:W-:-:S05]  /*0f40*/  FADD R5, R0, R5 ;  /* 0x0000000500057221 */ /* 0x002fca0000000000 */
[----:B0--3--:R-:W0:Y:S02]  /*0f50*/  SHFL.DOWN PT, R6, R5, 0x4, 0x1f ;  /* 0x08801f0005067f89 */ /* 0x009e2400000e0000 */
[----:B0-----:R-:W-:-:S05]  /*0f60*/  FADD R6, R5, R6 ;  /* 0x0000000605067221 */ /* 0x001fca0000000000 */
[----:B------:R-:W0:Y:S02]  /*0f70*/  SHFL.DOWN PT, R7, R6, 0x2, 0x1f ;  /* 0x08401f0006077f89 */ /* 0x000e2400000e0000 */
[----:B0-----:R-:W-:-:S05]  /*0f80*/  FADD R7, R6, R7 ;  /* 0x0000000706077221 */ /* 0x001fca0000000000 */
[----:B------:R0:W1:Y:S01]  /*0f90*/  SHFL.DOWN PT, R8, R7, 0x1, 0x1f ;  /* 0x08201f0007087f89 */ /* 0x00006200000e0000 */
[----:B------:R-:W-:Y:S05]  /*0fa0*/  @P0 EXIT ;  /* 0x000000000000094d */ /* 0x000fea0003800000 */
[----:B------:R-:W-:Y:S01]  /*0fb0*/  LOP3.LUT R5, RZ, R2, RZ, 0x33, !PT ;  /* 0x00000002ff057212 */ /* 0x000fe200078e33ff */
[----:B------:R-:W-:Y:S01]  /*0fc0*/  BSSY.RECONVERGENT B0, `(.L_x_16) ;  /* 0x0000026000007945 */ /* 0x000fe20003800200 */
[----:B-1----:R-:W-:-:S03]  /*0fd0*/  FADD R3, R7, R8 ;  /* 0x0000000807037221 */ /* 0x002fc60000000000 */
[----:B------:R-:W-:-:S05]  /*0fe0*/  VIADD R5, R5, UR4 ;  /* 0x0000000405057c36 */ /* 0x000fca0008000000 */
[----:B------:R-:W-:-:S04]  /*0ff0*/  LOP3.LUT R0, R5, 0x60, RZ, 0xc0, !PT ;  /* 0x0000006005007812 */ /* 0x000fc800078ec0ff */
[----:B------:R-:W-:-:S13]  /*1000*/  ISETP.NE.AND P0, PT, R0, 0x60, PT ;  /* 0x000000600000780c */ /* 0x000fda0003f05270 */
[----:B------:R-:W-:Y:S05]  /*1010*/  @!P0 BRA `(.L_x_17) ;  /* 0x0000000000808947 */ /* 0x000fea0003800000 */
[----:B------:R-:W1:Y:S01]  /*1020*/  LDCU.64 UR4, c[0x0][0x380] ;  /* 0x00007000ff0477ac */ /* 0x000e620008000a00 */
[----:B0-----:R-:W-:Y:S01]  /*1030*/  IMAD.WIDE.U32 R6, R2, 0x4, RZ ;  /* 0x0000000402067825 */ /* 0x001fe200078e00ff */
[----:B------:R-:W-:-:S05]  /*1040*/  LEA.HI R0, R5, 0x1, RZ, 0x1b ;  /* 0x0000000105007811 */ /* 0x000fca00078fd8ff */
[C---:B------:R-:W-:Y:S01]  /*1050*/  IMAD.SHL.U32 R8, R0.reuse, 0x20, RZ ;  /* 0x0000002000087824 */ /* 0x040fe200078e00ff */
[----:B------:R-:W-:Y:S01]  /*1060*/  LOP3.LUT R0, R0, 0x3, RZ, 0xc0, !PT ;  /* 0x0000000300007812 */ /* 0x000fe200078ec0ff */
[----:B------:R-:W-:-:S03]  /*1070*/  IMAD.WIDE R6, R4, 0x4, R6 ;  /* 0x0000000404067825 */ /* 0x000fc600078e0206 */
[----:B------:R-:W-:Y:S02]  /*1080*/  LOP3.LUT R9, R8, 0x60, RZ, 0xc0, !PT ;  /* 0x0000006008097812 */ /* 0x000fe400078ec0ff */
[----:B------:R-:W-:-:S03]  /*1090*/  IADD3 R8, PT, PT, -R0, RZ, RZ ;  /* 0x000000ff00087210 */ /* 0x000fc60007ffe1ff */
[----:B------:R-:W-:Y:S01]  /*10a0*/  IMAD.IADD R2, R2, 0x1, R9 ;  /* 0x0000000102027824 */ /* 0x000fe200078e0209 */
[----:B-1----:R-:W-:-:S04]  /*10b0*/  IADD3 R10, P0, PT, R6, UR4, RZ ;  /* 0x00000004060a7c10 */ /* 0x002fc8000ff1e0ff */
[----:B------:R-:W-:-:S09]  /*10c0*/  IADD3.X R11, PT, PT, R7, UR5, RZ, P0, !PT ;  /* 0x00000005070b7c10 */ /* 0x000fd200087fe4ff */
.L_x_20:
[----:B-1----:R-:W-:Y:S01]  /*10d0*/  IMAD.MOV.U32 R6, RZ, RZ, R10 ;  /* 0x000000ffff067224 */ /* 0x002fe200078e000a */
[----:B------:R-:W-:-:S05]  /*10e0*/  MOV R7, R11 ;  /* 0x0000000b00077202 */ /* 0x000fca0000000f00 */
[----:B------:R-:W2:Y:S01]  /*10f0*/  LDG.E R0, desc[UR6][R6.64] ;  /* 0x0000000606007981 */ /* 0x000ea2000c1e1900 */
[----:B------:R-:W0:Y:S01]  /*1100*/  MUFU.RCP R10, R3 ;  /* 0x00000003000a7308 */ /* 0x000e220000001000 */
[----:B------:R-:W-:Y:S01]  /*1110*/  VIADD R8, R8, 0x1 ;  /* 0x0000000108087836 */ /* 0x000fe20000000000 */
[----:B------:R-:W-:Y:S04]  /*1120*/  BSSY.RECONVERGENT B1, `(.L_x_18) ;  /* 0x000000b000017945 */ /* 0x000fe80003800200 */
[----:B------:R-:W-:Y:S01]  /*1130*/  ISETP.NE.AND P2, PT, R8, RZ, PT ;  /* 0x000000ff0800720c */ /* 0x000fe20003f45270 */
[----:B0-----:R-:W-:-:S04]  /*1140*/  FFMA R9, -R3, R10, 1 ;  /* 0x3f80000003097423 */ /* 0x001fc8000000010a */
[----:B------:R-:W-:Y:S01]  /*1150*/  FFMA R9, R10, R9, R10 ;  /* 0x000000090a097223 */ /* 0x000fe2000000000a */
[----:B--2---:R-:W0:Y:S03]  /*1160*/  FCHK P0, R0, R3 ;  /* 0x0000000300007302 */ /* 0x004e260000000000 */
[----:B------:R-:W-:-:S04]  /*1170*/  FFMA R10, R0, R9, RZ ;  /* 0x00000009000a7223 */ /* 0x000fc800000000ff */
[----:B------:R-:W-:-:S04]  /*1180*/  FFMA R11, -R3, R10, R0 ;  /* 0x0000000a030b7223 */ /* 0x000fc80000000100 */
[----:B------:R-:W-:Y:S01]  /*1190*/  FFMA R9, R9, R11, R10 ;  /* 0x0000000b09097223 */ /* 0x000fe2000000000a */
[----:B0-----:R-:W-:Y:S06]  /*11a0*/  @!P0 BRA `(.L_x_19) ;  /* 0x0000000000088947 */ /* 0x001fec0003800000 */
[----:B------:R-:W-:-:S07]  /*11b0*/  MOV R10, 0x11d0 ;  /* 0x000011d0000a7802 */ /* 0x000fce0000000f00 */
[----:B------:R-:W-:Y:S05]  /*11c0*/  CALL.REL.NOINC `($__internal_0_$__cuda_sm3x_div_rn_noftz_f32_slowpath) ;  /* 0x0000000400547944 */ /* 0x000fea0003c00000 */
.L_x_19:
[----:B------:R-:W-:Y:S05]  /*11d0*/  BSYNC.RECONVERGENT B1 ;  /* 0x0000000000017941 */ /* 0x000fea0003800200 */
.L_x_18:
[----:B------:R1:W-:Y:S01]  /*11e0*/  STG.E desc[UR6][R6.64], R9 ;  /* 0x0000000906007986 */ /* 0x0003e2000c101906 */
[----:B------:R-:W-:-:S05]  /*11f0*/  IADD3 R10, P0, PT, R6, 0x80, RZ ;  /* 0x00000080060a7810 */ /* 0x000fca0007f1e0ff */
[----:B------:R-:W-:Y:S01]  /*1200*/  IMAD.X R11, RZ, RZ, R7, P0 ;  /* 0x000000ffff0b7224 */ /* 0x000fe200000e0607 */
[----:B------:R-:W-:Y:S07]  /*1210*/  @P2 BRA `(.L_x_20) ;  /* 0xfffffffc00ac2947 */ /* 0x000fee000383ffff */
.L_x_17:
[----:B------:R-:W-:Y:S05]  /*1220*/  BSYNC.RECONVERGENT B0 ;  /* 0x0000000000007941 */ /* 0x000fea0003800200 */
.L_x_16:
[----:B------:R-:W-:-:S13]  /*1230*/  ISETP.GE.U32.AND P0, PT, R5, 0x60, PT ;  /* 0x000000600500780c */ /* 0x000fda0003f06070 */
[----:B------:R-:W-:Y:S05]  /*1240*/  @!P0 EXIT ;  /* 0x000000000000894d */ /* 0x000fea0003800000 */
[----:B------:R-:W2:Y:S01]  /*1250*/  LDCU.64 UR4, c[0x0][0x380] ;  /* 0x00007000ff0477ac */ /* 0x000ea20008000a00 */
[----:B01----:R-:W-:Y:S01]  /*1260*/  IMAD.WIDE.U32 R6, R2, 0x4, RZ ;  /* 0x0000000402067825 */ /* 0x003fe200078e00ff */
[----:B------:R-:W0:Y:S03]  /*1270*/  LDCU UR8, c[0x0][0x38c] ;  /* 0x00007180ff0877ac */ /* 0x000e260008000800 */
[----:B------:R-:W-:-:S03]  /*1280*/  IMAD.WIDE R6, R4, 0x4, R6 ;  /* 0x0000000404067825 */ /* 0x000fc600078e0206 */
[----:B--2---:R-:W-:-:S04]  /*1290*/  IADD3 R0, P1, PT, R6, UR4, RZ ;  /* 0x0000000406007c10 */ /* 0x004fc8000ff3e0ff */
[----:B------:R-:W-:-:S04]  /*12a0*/  IADD3 R0, P0, PT, R0, 0x100, RZ ;  /* 0x0000010000007810 */ /* 0x000fc80007f1e0ff */
[----:B0-----:R-:W-:-:S09]  /*12b0*/  IADD3.X R7, PT, PT, RZ, UR5, R7, P0, P1 ;  /* 0x00000005ff077c10 */ /* 0x001fd200087e2407 */
.L_x_29:
[----:B------:R-:W-:Y:S01]  /*12c0*/  MOV R4, R0 ;  /* 0x0000000000047202 */ /* 0x000fe20000000f00 */
[----:B------:R-:W-:-:S05]  /*12d0*/  IMAD.MOV.U32 R5, RZ, RZ, R7 ;  /* 0x000000ffff057224 */ /* 0x000fca00078e0007 */
[----:B------:R-:W2:Y:S01]  /*12e0*/  LDG.E R8, desc[UR6][R4.64+-0x100] ;  /* 0xffff000604087981 */ /* 0x000ea2000c1e1900 */
[----:B------:R-:W0:Y:S01]  /*12f0*/  MUFU.RCP R0, R3 ;  /* 0x0000000300007308 */ /* 0x000e220000001000 */
[----:B------:R-:W-:Y:S01]  /*1300*/  BSSY.RECONVERGENT B0, `(.L_x_21) ;  /* 0x000000c000007945 */ /* 0x000fe20003800200 */
[----:B0-----:R-:W-:-:S04]  /*1310*/  FFMA R7, -R3, R0, 1 ;  /* 0x3f80000003077423 */ /* 0x001fc80000000100 */
[----:B------:R-:W-:Y:S02]  /*1320*/  FFMA R0, R0, R7, R0 ;  /* 0x0000000700007223 */ /* 0x000fe40000000000 */
[----:B--2---:R-:W0:Y:S02]  /*1330*/  FCHK P0, R8, R3 ;  /* 0x0000000308007302 */ /* 0x004e240000000000 */
[----:B------:R-:W-:-:S04]  /*1340*/  FFMA R6, R0, R8, RZ ;  /* 0x0000000800067223 */ /* 0x000fc800000000ff */
[----:B------:R-:W-:-:S04]  /*1350*/  FFMA R7, -R3, R6, R8 ;  /* 0x0000000603077223 */ /* 0x000fc80000000108 */
[----:B------:R-:W-:Y:S01]  /*1360*/  FFMA R7, R0, R7, R6 ;  /* 0x0000000700077223 */ /* 0x000fe20000000006 */
[----:B0-----:R-:W-:Y:S06]  /*1370*/  @!P0 BRA `(.L_x_22) ;  /* 0x0000000000108947 */ /* 0x001fec0003800000 */
[----:B------:R-:W-:Y:S01]  /*1380*/  IMAD.MOV.U32 R0, RZ, RZ, R8 ;  /* 0x000000ffff007224 */ /* 0x000fe200078e0008 */
[----:B------:R-:W-:-:S07]  /*1390*/  MOV R10, 0x13b0 ;  /* 0x000013b0000a7802 */ /* 0x000fce0000000f00 */
[----:B------:R-:W-:Y:S05]  /*13a0*/  CALL.REL.NOINC `($__internal_0_$__cuda_sm3x_div_rn_noftz_f32_slowpath) ;  /* 0x0000000000dc7944 */ /* 0x000fea0003c00000 */
[----:B------:R-:W-:-:S07]  /*13b0*/  MOV R7, R9 ;  /* 0x0000000900077202 */ /* 0x000fce0000000f00 */
.L_x_22:
[----:B------:R-:W-:Y:S05]  /*13c0*/  BSYNC.RECONVERGENT B0 ;  /* 0x0000000000007941 */ /* 0x000fea0003800200 */
.L_x_21:
[----:B------:R-:W2:Y:S01]  /*13d0*/  LDG.E R8, desc[UR6][R4.64+-0x80] ;  /* 0xffff800604087981 */ /* 0x000ea2000c1e1900 */
[----:B------:R-:W0:Y:S01]  /*13e0*/  MUFU.RCP R0, R3 ;  /* 0x0000000300007308 */ /* 0x000e220000001000 */
[----:B------:R-:W-:Y:S02]  /*13f0*/  BSSY.RECONVERGENT B0, `(.L_x_23) ;  /* 0x000000c000007945 */ /* 0x000fe40003800200 */
[----:B------:R1:W-:Y:S01]  /*1400*/  STG.E desc[UR6][R4.64+-0x100], R7 ;  /* 0xffff000704007986 */ /* 0x0003e2000c101906 */
[----:B0-----:R-:W-:-:S04]  /*1410*/  FFMA R9, -R3, R0, 1 ;  /* 0x3f80000003097423 */ /* 0x001fc80000000100 */
[----:B------:R-:W-:Y:S01]  /*1420*/  FFMA R0, R0, R9, R0 ;  /* 0x0000000900007223 */ /* 0x000fe20000000000 */
[----:B--2---:R-:W0:Y:S03]  /*1430*/  FCHK P0, R8, R3 ;  /* 0x0000000308007302 */ /* 0x004e260000000000 */
[----:B------:R-:W-:-:S04]  /*1440*/  FFMA R6, R0, R8, RZ ;  /* 0x0000000800067223 */ /* 0x000fc800000000ff */
[----:B------:R-:W-:-:S04]  /*1450*/  FFMA R9, -R3, R6, R8 ;  /* 0x0000000603097223 */ /* 0x000fc80000000108 */
[----:B------:R-:W-:Y:S01]  /*1460*/  FFMA R9, R0, R9, R6 ;  /* 0x0000000900097223 */ /* 0x000fe20000000006 */
[----:B01----:R-:W-:Y:S06]  /*1470*/  @!P0 BRA `(.L_x_24) ;  /* 0x00000000000c8947 */ /* 0x003fec0003800000 */
[----:B------:R-:W-:Y:S01]  /*1480*/  IMAD.MOV.U32 R0, RZ, RZ, R8 ;  /* 0x000000ffff007224 */ /* 0x000fe200078e0008 */
[----:B------:R-:W-:-:S07]  /*1490*/  MOV R10, 0x14b0 ;  /* 0x000014b0000a7802 */ /* 0x000fce0000000f00 */
[----:B------:R-:W-:Y:S05]  /*14a0*/  CALL.REL.NOINC `($__internal_0_$__cuda_sm3x_div_rn_noftz_f32_slowpath) ;  /* 0x00000000009c7944 */ /* 0x000fea0003c00000 */
.L_x_24:
[----:B------:R-:W-:Y:S05]  /*14b0*/  BSYNC.RECONVERGENT B0 ;  /* 0x0000000000007941 */ /* 0x000fea0003800200 */
.L_x_23:
        /* <DEDUP_REMOVED lines=14> */
[----:B------:R-:W-:-:S07]  /*15a0*/  MOV R7, R9 ;  /* 0x0000000900077202 */ /* 0x000fce0000000f00 */
.L_x_26:
[----:B------:R-:W-:Y:S05]  /*15b0*/  BSYNC.RECONVERGENT B0 ;  /* 0x0000000000007941 */ /* 0x000fea0003800200 */
.L_x_25:
        /* <DEDUP_REMOVED lines=14> */
.L_x_28:
[----:B------:R-:W-:Y:S05]  /*16a0*/  BSYNC.RECONVERGENT B0 ;  /* 0x0000000000007941 */ /* 0x000fea0003800200 */
.L_x_27:
[----:B------:R0:W-:Y:S01]  /*16b0*/  STG.E desc[UR6][R4.64+0x80], R9 ;  /* 0x0000800904007986 */ /* 0x0001e2000c101906 */
[----:B------:R-:W-:Y:S01]  /*16c0*/  VIADD R2, R2, 0x80 ;  /* 0x0000008002027836 */ /* 0x000fe20000000000 */
[----:B------:R-:W-:-:S04]  /*16d0*/  IADD3 R0, P1, PT, R4, 0x200, RZ ;  /* 0x0000020004007810 */ /* 0x000fc80007f3e0ff */
[----:B------:R-:W-:Y:S02]  /*16e0*/  ISETP.GE.AND P0, PT, R2, UR8, PT ;  /* 0x0000000802007c0c */ /* 0x000fe4000bf06270 */
[----:B------:R-:W-:-:S11]  /*16f0*/  IADD3.X R7, PT, PT, RZ, R5, RZ, P1, !PT ;  /* 0x00000005ff077210 */ /* 0x000fd60000ffe4ff */
[----:B0-----:R-:W-:Y:S05]  /*1700*/  @!P0 BRA `(.L_x_29) ;  /* 0xfffffff800ec8947 */ /* 0x001fea000383ffff */
[----:B------:R-:W-:Y:S05]  /*1710*/  EXIT ;  /* 0x000000000000794d */ /* 0x000fea0003800000 */
        .weak           $__internal_0_$__cuda_sm3x_div_rn_noftz_f32_slowpath
        .type           $__internal_0_$__cuda_sm3x_div_rn_noftz_f32_slowpath,@function
        .size           $__internal_0_$__cuda_sm3x_div_rn_noftz_f32_slowpath,(.L_x_42 - $__internal_0_$__cuda_sm3x_div_rn_noftz_f32_slowpath)
$__internal_0_$__cuda_sm3x_div_rn_noftz_f32_slowpath:
[----:B------:R-:W-:Y:S01]  /*1720*/  SHF.R.U32.HI R11, RZ, 0x17, R3 ;  /* 0x00000017ff0b7819 */ /* 0x000fe20000011603 */
[----:B------:R-:W-:Y:S01]  /*1730*/  BSSY.RECONVERGENT B2, `(.L_x_30) ;  /* 0x0000063000027945 */ /* 0x000fe20003800200 */
[----:B------:R-:W-:Y:S02]  /*1740*/  SHF.R.U32.HI R9, RZ, 0x17, R0 ;  /* 0x00000017ff097819 */ /* 0x000fe40000011600 */
[----:B------:R-:W-:Y:S02]  /*1750*/  LOP3.LUT R11, R11, 0xff, RZ, 0xc0, !PT ;  /* 0x000000ff0b0b7812 */ /* 0x000fe400078ec0ff */
[----:B------:R-:W-:Y:S02]  /*1760*/  LOP3.LUT R16, R9, 0xff, RZ, 0xc0, !PT ;  /* 0x000000ff09107812 */ /* 0x000fe400078ec0ff */
[----:B------:R-:W-:Y:S01]  /*1770*/  MOV R13, R3 ;  /* 0x00000003000d7202 */ /* 0x000fe20000000f00 */
[----:B------:R-:W-:Y:S02]  /*1780*/  VIADD R14, R11, 0xffffffff ;  /* 0xffffffff0b0e7836 */ /* 0x000fe40000000000 */
[----:B------:R-:W-:-:S03]  /*1790*/  VIADD R12, R16, 0xffffffff ;  /* 0xffffffff100c7836 */ /* 0x000fc60000000000 */
[----:B------:R-:W-:-:S04]  /*17a0*/  ISETP.GT.U32.AND P0, PT, R14, 0xfd, PT ;  /* 0x000000fd0e00780c */ /* 0x000fc80003f04070 */
[----:B------:R-:W-:-:S13]  /*17b0*/  ISETP.GT.U32.OR P0, PT, R12, 0xfd, P0 ;  /* 0x000000fd0c00780c */ /* 0x000fda0000704470 */
[----:B------:R-:W-:Y:S01]  /*17c0*/  @!P0 IMAD.MOV.U32 R9, RZ, RZ, RZ ;  /* 0x000000ffff098224 */ /* 0x000fe200078e00ff */
[----:B------:R-:W-:Y:S06]  /*17d0*/  @!P0 BRA `(.L_x_31) ;  /* 0x00000000005c8947 */ /* 0x000fec0003800000 */
[----:B------:R-:W-:Y:S02]  /*17e0*/  FSETP.GTU.FTZ.AND P0, PT, |R0|, +INF , PT ;  /* 0x7f8000000000780b */ /* 0x000fe40003f1c200 */
[----:B------:R-:W-:-:S04]  /*17f0*/  FSETP.GTU.FTZ.AND P1, PT, |R3|, +INF , PT ;  /* 0x7f8000000300780b */ /* 0x000fc80003f3c200 */
[----:B------:R-:W-:-:S13]  /*1800*/  PLOP3.LUT P0, PT, P0, P1, PT, 0xf8, 0x8f ;  /* 0x00000000008f781c */ /* 0x000fda0000703f70 */
[----:B------:R-:W-:Y:S05]  /*1810*/  @P0 BRA `(.L_x_32) ;  /* 0x00000004004c0947 */ /* 0x000fea0003800000 */
[----:B------:R-:W-:-:S13]  /*1820*/  LOP3.LUT P0, RZ, R13, 0x7fffffff, R0, 0xc8, !PT ;  /* 0x7fffffff0dff7812 */ /* 0x000fda000780c800 */
[----:B------:R-:W-:Y:S05]  /*1830*/  @!P0 BRA `(.L_x_33) ;  /* 0x00000004003c8947 */ /* 0x000fea0003800000 */
[C---:B------:R-:W-:Y:S02]  /*1840*/  FSETP.NEU.FTZ.AND P3, PT, |R0|.reuse, +INF , PT ;  /* 0x7f8000000000780b */ /* 0x040fe40003f7d200 */
[----:B------:R-:W-:Y:S02]  /*1850*/  FSETP.NEU.FTZ.AND P1, PT, |R3|, +INF , PT ;  /* 0x7f8000000300780b */ /* 0x000fe40003f3d200 */
[----:B------:R-:W-:-:S11]  /*1860*/  FSETP.NEU.FTZ.AND P0, PT, |R0|, +INF , PT ;  /* 0x7f8000000000780b */ /* 0x000fd60003f1d200 */
[----:B------:R-:W-:Y:S05]  /*1870*/  @!P1 BRA !P3, `(.L_x_33) ;  /* 0x00000004002c9947 */ /* 0x000fea0005800000 */
[----:B------:R-:W-:-:S04]  /*1880*/  LOP3.LUT P3, RZ, R0, 0x7fffffff, RZ, 0xc0, !PT ;  /* 0x7fffffff00ff7812 */ /* 0x000fc8000786c0ff */
[----:B------:R-:W-:-:S13]  /*1890*/  PLOP3.LUT P1, PT, P1, P3, PT, 0x2f, 0xf2 ;  /* 0x0000000000f2781c */ /* 0x000fda0000f26577 */
[----:B------:R-:W-:Y:S05]  /*18a0*/  @P1 BRA `(.L_x_34) ;  /* 0x0000000400181947 */ /* 0x000fea0003800000 */
[----:B------:R-:W-:-:S04]  /*18b0*/  LOP3.LUT P1, RZ, R13, 0x7fffffff, RZ, 0xc0, !PT ;  /* 0x7fffffff0dff7812 */ /* 0x000fc8000782c0ff */
[----:B------:R-:W-:-:S13]  /*18c0*/  PLOP3.LUT P0, PT, P0, P1, PT, 0x2f, 0xf2 ;  /* 0x0000000000f2781c */ /* 0x000fda0000702577 */
[----:B------:R-:W-:Y:S05]  /*18d0*/  @P0 BRA `(.L_x_35) ;  /* 0x0000000400000947 */ /* 0x000fea0003800000 */
[----:B------:R-:W-:Y:S02]  /*18e0*/  ISETP.GE.AND P0, PT, R12, RZ, PT ;  /* 0x000000ff0c00720c */ /* 0x000fe40003f06270 */
[----:B------:R-:W-:-:S11]  /*18f0*/  ISETP.GE.AND P1, PT, R14, RZ, PT ;  /* 0x000000ff0e00720c */ /* 0x000fd60003f26270 */
[----:B------:R-:W-:Y:S01]  /*1900*/  @P0 IMAD.MOV.U32 R9, RZ, RZ, RZ ;  /* 0x000000ffff090224 */ /* 0x000fe200078e00ff */
[----:B------:R-:W-:Y:S01]  /*1910*/  @!P0 MOV R9, 0xffffffc0 ;  /* 0xffffffc000098802 */ /* 0x000fe20000000f00 */
[----:B------:R-:W-:Y:S01]  /*1920*/  @!P0 FFMA R0, R0, 1.84467440737095516160e+19, RZ ;  /* 0x5f80000000008823 */ /* 0x000fe200000000ff */
[----:B------:R-:W-:-:S03]  /*1930*/  @!P1 FFMA R13, R3, 1.84467440737095516160e+19, RZ ;  /* 0x5f800000030d9823 */ /* 0x000fc600000000ff */
[----:B------:R-:W-:-:S07]  /*1940*/  @!P1 VIADD R9, R9, 0x40 ;  /* 0x0000004009099836 */ /* 0x000fce0000000000 */
.L_x_31:
[----:B------:R-:W-:Y:S01]  /*1950*/  LEA R12, R11, 0xc0800000, 0x17 ;  /* 0xc08000000b0c7811 */ /* 0x000fe200078eb8ff */
[----:B------:R-:W-:Y:S04]  /*1960*/  BSSY.RECONVERGENT B3, `(.L_x_36) ;  /* 0x0000036000037945 */ /* 0x000fe80003800200 */
[----:B------:R-:W-:Y:S01]  /*1970*/  IMAD.IADD R14, R13, 0x1, -R12 ;  /* 0x000000010d0e7824 */ /* 0x000fe200078e0a0c */
[----:B------:R-:W-:-:S03]  /*1980*/  IADD3 R12, PT, PT, R16, -0x7f, RZ ;  /* 0xffffff81100c7810 */ /* 0x000fc60007ffe0ff */
[----:B------:R-:W0:Y:S01]  /*1990*/  MUFU.RCP R13, R14 ;  /* 0x0000000e000d7308 */ /* 0x000e220000001000 */
[----:B------:R-:W-:Y:S01]  /*19a0*/  FADD.FTZ R15, -R14, -RZ ;  /* 0x800000ff0e0f7221 */ /* 0x000fe20000010100 */
[C---:B------:R-:W-:Y:S01]  /*19b0*/  IMAD R0, R12.reuse, -0x800000, R0 ;  /* 0xff8000000c007824 */ /* 0x040fe200078e0200 */
[----:B------:R-:W-:-:S05]  /*19c0*/  IADD3 R12, PT, PT, R12, 0x7f, -R11 ;  /* 0x0000007f0c0c7810 */ /* 0x000fca0007ffe80b */
[----:B------:R-:W-:Y:S02]  /*19d0*/  IMAD.IADD R12, R12, 0x1, R9 ;  /* 0x000000010c0c7824 */ /* 0x000fe400078e0209 */
[----:B0-----:R-:W-:-:S04]  /*19e0*/  FFMA R16, R13, R15, 1 ;  /* 0x3f8000000d107423 */ /* 0x001fc8000000000f */
[----:B------:R-:W-:-:S04]  /*19f0*/  FFMA R13, R13, R16, R13 ;  /* 0x000000100d0d7223 */ /* 0x000fc8000000000d */
[----:B------:R-:W-:-:S04]  /*1a00*/  FFMA R16, R0, R13, RZ ;  /* 0x0000000d00107223 */ /* 0x000fc800000000ff */
[----:B------:R-:W-:-:S04]  /*1a10*/  FFMA R17, R15, R16, R0 ;  /* 0x000000100f117223 */ /* 0x000fc80000000000 */
[----:B------:R-:W-:-:S04]  /*1a20*/  FFMA R16, R13, R17, R16 ;  /* 0x000000110d107223 */ /* 0x000fc80000000010 */
[----:B------:R-:W-:-:S04]  /*1a30*/  FFMA R15, R15, R16, R0 ;  /* 0x000000100f0f7223 */ /* 0x000fc80000000000 */
[----:B------:R-:W-:-:S05]  /*1a40*/  FFMA R0, R13, R15, R16 ;  /* 0x0000000f0d007223 */ /* 0x000fca0000000010 */
[----:B------:R-:W-:-:S04]  /*1a50*/  SHF.R.U32.HI R11, RZ, 0x17, R0 ;  /* 0x00000017ff0b7819 */ /* 0x000fc80000011600 */
[----:B------:R-:W-:-:S05]  /*1a60*/  LOP3.LUT R11, R11, 0xff, RZ, 0xc0, !PT ;  /* 0x000000ff0b0b7812 */ /* 0x000fca00078ec0ff */
[----:B------:R-:W-:-:S05]  /*1a70*/  IMAD.IADD R17, R11, 0x1, R12 ;  /* 0x000000010b117824 */ /* 0x000fca00078e020c */
[----:B------:R-:W-:-:S04]  /*1a80*/  IADD3 R9, PT, PT, R17, -0x1, RZ ;  /* 0xffffffff11097810 */ /* 0x000fc80007ffe0ff */
[----:B------:R-:W-:-:S13]  /*1a90*/  ISETP.GE.U32.AND P0, PT, R9, 0xfe, PT ;  /* 0x000000fe0900780c */ /* 0x000fda0003f06070 */
[----:B------:R-:W-:Y:S05]  /*1aa0*/  @!P0 BRA `(.L_x_37) ;  /* 0x0000000000808947 */ /* 0x000fea0003800000 */
[----:B------:R-:W-:-:S13]  /*1ab0*/  ISETP.GT.AND P0, PT, R17, 0xfe, PT ;  /* 0x000000fe1100780c */ /* 0x000fda0003f04270 */
[----:B------:R-:W-:Y:S05]  /*1ac0*/  @P0 BRA `(.L_x_38) ;  /* 0x00000000006c0947 */ /* 0x000fea0003800000 */
[----:B------:R-:W-:-:S13]  /*1ad0*/  ISETP.GE.AND P0, PT, R17, 0x1, PT ;  /* 0x000000011100780c */ /* 0x000fda0003f06270 */
[----:B------:R-:W-:Y:S05]  /*1ae0*/  @P0 BRA `(.L_x_39) ;  /* 0x0000000000740947 */ /* 0x000fea0003800000 */
[----:B------:R-:W-:Y:S02]  /*1af0*/  ISETP.GE.AND P0, PT, R17, -0x18, PT ;  /* 0xffffffe81100780c */ /* 0x000fe40003f06270 */
[----:B------:R-:W-:-:S11]  /*1b00*/  LOP3.LUT R0, R0, 0x80000000, RZ, 0xc0, !PT ;  /* 0x8000000000007812 */ /* 0x000fd600078ec0ff */
[----:B------:R-:W-:Y:S05]  /*1b10*/  @!P0 BRA `(.L_x_39) ;  /* 0x0000000000688947 */ /* 0x000fea0003800000 */
[-CC-:B------:R-:W-:Y:S01]  /*1b20*/  FFMA.RZ R9, R13, R15.reuse, R16.reuse ;  /* 0x0000000f0d097223 */ /* 0x180fe2000000c010 */
[----:B------:R-:W-:Y:S02]  /*1b30*/  VIADD R14, R17, 0x20 ;  /* 0x00000020110e7836 */ /* 0x000fe40000000000 */
[-CC-:B------:R-:W-:Y:S01]  /*1b40*/  FFMA.RM R12, R13, R15.reuse, R16.reuse ;  /* 0x0000000f0d0c7223 */ /* 0x180fe20000004010 */
[----:B------:R-:W-:Y:S02]  /*1b50*/  ISETP.NE.AND P3, PT, R17, RZ, PT ;  /* 0x000000ff1100720c */ /* 0x000fe40003f65270 */
[----:B------:R-:W-:Y:S01]  /*1b60*/  LOP3.LUT R11, R9, 0x7fffff, RZ, 0xc0, !PT ;  /* 0x007fffff090b7812 */ /* 0x000fe200078ec0ff */
[----:B------:R-:W-:Y:S01]  /*1b70*/  FFMA.RP R9, R13, R15, R16 ;  /* 0x0000000f0d097223 */ /* 0x000fe20000008010 */
[----:B------:R-:W-:Y:S01]  /*1b80*/  IMAD.MOV R13, RZ, RZ, -R17 ;  /* 0x000000ffff0d7224 */ /* 0x000fe200078e0a11 */
[----:B------:R-:W-:Y:S02]  /*1b90*/  ISETP.NE.AND P1, PT, R17, RZ, PT ;  /* 0x000000ff1100720c */ /* 0x000fe40003f25270 */
[----:B------:R-:W-:-:S02]  /*1ba0*/  LOP3.LUT R11, R11, 0x800000, RZ, 0xfc, !PT ;  /* 0x008000000b0b7812 */ /* 0x000fc400078efcff */
[----:B------:R-:W-:Y:S02]  /*1bb0*/  FSETP.NEU.FTZ.AND P0, PT, R9, R12, PT ;  /* 0x0000000c0900720b */ /* 0x000fe40003f1d000 */
[----:B------:R-:W-:Y:S02]  /*1bc0*/  SHF.L.U32 R14, R11, R14, RZ ;  /* 0x0000000e0b0e7219 */ /* 0x000fe400000006ff */
[----:B------:R-:W-:Y:S02]  /*1bd0*/  SEL R12, R13, RZ, P3 ;  /* 0x000000ff0d0c7207 */ /* 0x000fe40001800000 */
[----:B------:R-:W-:Y:S02]  /*1be0*/  ISETP.NE.AND P1, PT, R14, RZ, P1 ;  /* 0x000000ff0e00720c */ /* 0x000fe40000f25270 */
[----:B------:R-:W-:Y:S02]  /*1bf0*/  SHF.R.U32.HI R12, RZ, R12, R11 ;  /* 0x0000000cff0c7219 */ /* 0x000fe4000001160b */
[----:B------:R-:W-:-:S02]  /*1c00*/  PLOP3.LUT P0, PT, P0, P1, PT, 0xf8, 0x8f ;  /* 0x00000000008f781c */ /* 0x000fc40000703f70 */
[----:B------:R-:W-:Y:S02]  /*1c10*/  SHF.R.U32.HI R14, RZ, 0x1, R12 ;  /* 0x00000001ff0e7819 */ /* 0x000fe4000001160c */
[----:B------:R-:W-:-:S04]  /*1c20*/  SEL R9, RZ, 0x1, !P0 ;  /* 0x00000001ff097807 */ /* 0x000fc80004000000 */
[----:B------:R-:W-:-:S04]  /*1c30*/  LOP3.LUT R9, R9, 0x1, R14, 0xf8, !PT ;  /* 0x0000000109097812 */ /* 0x000fc800078ef80e */
[----:B------:R-:W-:-:S04]  /*1c40*/  LOP3.LUT R9, R9, R12, RZ, 0xc0, !PT ;  /* 0x0000000c09097212 */ /* 0x000fc800078ec0ff */
[----:B------:R-:W-:-:S04]  /*1c50*/  IADD3 R9, PT, PT, R14, R9, RZ ;  /* 0x000000090e097210 */ /* 0x000fc80007ffe0ff */
[----:B------:R-:W-:Y:S01]  /*1c60*/  LOP3.LUT R0, R9, R0, RZ, 0xfc, !PT ;  /* 0x0000000009007212 */ /* 0x000fe200078efcff */
[----:B------:R-:W-:Y:S06]  /*1c70*/  BRA `(.L_x_39) ;  /* 0x0000000000107947 */ /* 0x000fec0003800000 */
.L_x_38:
[----:B------:R-:W-:-:S04]  /*1c80*/  LOP3.LUT R0, R0, 0x80000000, RZ, 0xc0, !PT ;  /* 0x8000000000007812 */ /* 0x000fc800078ec0ff */
[----:B------:R-:W-:Y:S01]  /*1c90*/  LOP3.LUT R0, R0, 0x7f800000, RZ, 0xfc, !PT ;  /* 0x7f80000000007812 */ /* 0x000fe200078efcff */
[----:B------:R-:W-:Y:S06]  /*1ca0*/  BRA `(.L_x_39) ;  /* 0x0000000000047947 */ /* 0x000fec0003800000 */
.L_x_37:
[----:B------:R-:W-:-:S07]  /*1cb0*/  IMAD R0, R12, 0x800000, R0 ;  /* 0x008000000c007824 */ /* 0x000fce00078e0200 */
.L_x_39:
[----:B------:R-:W-:Y:S05]  /*1cc0*/  BSYNC.RECONVERGENT B3 ;  /* 0x0000000000037941 */ /* 0x000fea0003800200 */
.L_x_36:
[----:B------:R-:W-:Y:S05]  /*1cd0*/  BRA `(.L_x_40) ;  /* 0x0000000000207947 */ /* 0x000fea0003800000 */
.L_x_35:
[----:B------:R-:W-:-:S04]  /*1ce0*/  LOP3.LUT R0, R13, 0x80000000, R0, 0x48, !PT ;  /* 0x800000000d007812 */ /* 0x000fc800078e4800 */
[----:B------:R-:W-:Y:S01]  /*1cf0*/  LOP3.LUT R0, R0, 0x7f800000, RZ, 0xfc, !PT ;  /* 0x7f80000000007812 */ /* 0x000fe200078efcff */
[----:B------:R-:W-:Y:S06]  /*1d00*/  BRA `(.L_x_40) ;  /* 0x0000000000147947 */ /* 0x000fec0003800000 */
.L_x_34:
[----:B------:R-:W-:Y:S01]  /*1d10*/  LOP3.LUT R0, R13, 0x80000000, R0, 0x48, !PT ;  /* 0x800000000d007812 */ /* 0x000fe200078e4800 */
[----:B------:R-:W-:Y:S06]  /*1d20*/  BRA `(.L_x_40) ;  /* 0x00000000000c7947 */ /* 0x000fec0003800000 */
.L_x_33:
[----:B------:R-:W0:Y:S01]  /*1d30*/  MUFU.RSQ R0, -QNAN ;  /* 0xffc0000000007908 */ /* 0x000e220000001400 */
[----:B------:R-:W-:Y:S05]  /*1d40*/  BRA `(.L_x_40) ;  /* 0x0000000000047947 */ /* 0x000fea0003800000 */
.L_x_32:
[----:B------:R-:W-:-:S07]  /*1d50*/  FADD.FTZ R0, R0, R3 ;  /* 0x0000000300007221 */ /* 0x000fce0000010000 */
.L_x_40:
[----:B------:R-:W-:Y:S05]  /*1d60*/  BSYNC.RECONVERGENT B2 ;  /* 0x0000000000027941 */ /* 0x000fea0003800200 */
.L_x_30:
[----:B------:R-:W-:Y:S02]  /*1d70*/  HFMA2 R11, -RZ, RZ, 0, 0 ;  /* 0x00000000ff0b7431 */ /* 0x000fe400000001ff */
[----:B0-----:R-:W-:Y:S02]  /*1d80*/  IMAD.MOV.U32 R9, RZ, RZ, R0 ;  /* 0x000000ffff097224 */ /* 0x001fe400078e0000 */
[----:B------:R-:W-:Y:S05]  /*1d90*/  RET.REL.NODEC R10 `(_Z12softmax_warpPfii) ;  /* 0xffffffe00a987950 */ /* 0x000fea0003c3ffff */
.L_x_41:
[----:B------:R-:W-:-:S00]  /*1da0*/  BRA `(.L_x_41) ;  /* 0xfffffffc00fc7947 */ /* 0x000fc0000383ffff */
[----:B------:R-:W-:-:S00]  /*1db0*/  NOP ;  /* 0x0000000000007918 */ /* 0x000fc00000000000 */
        /* <DEDUP_REMOVED lines=12> */
.L_x_42:


//--------------------- .nv.shared.reserved.0     --------------------------
	.section	.nv.shared.reserved.0,"aw",@nobits
	.weak		__nv_reservedSMEM_offset_0_alias
	.size		__nv_reservedSMEM_offset_0_alias, 0, 64
	.other		__nv_reservedSMEM_offset_0_alias,@"STO_CUDA_RESERVED_SHARED STV_DEFAULT"
__nv_reservedSMEM_offset_0_alias:
	.zero		0
	.zero		64


//--------------------- .nv.constant0._Z12softmax_warpPfii --------------------------
	.section	.nv.constant0._Z12softmax_warpPfii,"a",@progbits
	.sectionflags	@""
	.align	4
.nv.constant0._Z12softmax_warpPfii:
	.zero		912


//--------------------- SYMBOLS --------------------------

	.type		.nv.reservedSmem.offset0,@object
	.size		.nv.reservedSmem.offset0,0x4
